// auto-generated by cutlass_sweep.gemm — config: {"arch": "sm_90", "cluster_m": 1, "cluster_n": 2, "dtype": "bf16", "stages": 3, "tile_k": 128, "tile_m": 64, "tile_n": 64}
#include "cutlass/cutlass.h"
#include "cutlass/gemm/collective/collective_builder.hpp"
#include "cutlass/gemm/device/gemm_universal_adapter.h"
#include "cutlass/gemm/kernel/gemm_universal.hpp"
#include "cutlass/epilogue/collective/collective_builder.hpp"

using ElemA = cutlass::bfloat16_t;
using ElemB = cutlass::bfloat16_t;
using ElemCD = cutlass::bfloat16_t;
using Acc  = float;
using TileShape    = cute::Shape<cute::_64, cute::_64, cute::_128>;
using ClusterShape = cute::Shape<cute::_1, cute::_2, cute::_1>;

using CollectiveEpilogue = typename cutlass::epilogue::collective::CollectiveBuilder<
    cutlass::arch::Sm90, cutlass::arch::OpClassTensorOp,
    TileShape, ClusterShape,
    cutlass::epilogue::collective::EpilogueTileAuto,
    Acc, Acc,
    ElemCD, cutlass::layout::RowMajor, 128 / cutlass::sizeof_bits<ElemCD>::value,
    ElemCD, cutlass::layout::RowMajor, 128 / cutlass::sizeof_bits<ElemCD>::value,
    cutlass::epilogue::collective::EpilogueScheduleAuto
  >::CollectiveOp;

using CollectiveMainloop = typename cutlass::gemm::collective::CollectiveBuilder<
    cutlass::arch::Sm90, cutlass::arch::OpClassTensorOp,
    ElemA, cutlass::layout::RowMajor, 128 / cutlass::sizeof_bits<ElemA>::value,
    ElemB, cutlass::layout::ColumnMajor, 128 / cutlass::sizeof_bits<ElemB>::value,
    Acc,
    TileShape, ClusterShape,
    cutlass::gemm::collective::StageCount<3>,
    cutlass::gemm::collective::KernelScheduleAuto
  >::CollectiveOp;

using GemmKernel = cutlass::gemm::kernel::GemmUniversal<
    cute::Shape<int,int,int,int>,
    CollectiveMainloop,
    CollectiveEpilogue
>;
using Gemm = cutlass::gemm::device::GemmUniversalAdapter<GemmKernel>;

// Force the device kernel symbol into the cubin without needing a host main.
auto* _anchor = &cutlass::device_kernel<GemmKernel>;


// ===== COMPILED SASS (sm_90a) =====

	.target	sm_90a

	.elftype	@"ET_EXEC"


//--------------------- .note.nv.tkinfo           --------------------------
	.section	.note.nv.tkinfo,"",@"SHT_NOTE"
	.sectionflags	@"SHF_NOTE_NV_TKINFO"
	.tkinfo
        /*0018*/ 	.word	0x00000002
        /*0030*/ 	.string	""
        /*0030*/ 	.string	"ptxas"
        /*0030*/ 	.string	"Cuda compilation tools, release 13.0, V13.0.88"
        /*0030*/ 	.string	"Build cuda_13.0.r13.0/compiler.36424714_0"
        /*0030*/ 	.string	"-arch sm_90a -m 64 "



//--------------------- .note.nv.cuinfo           --------------------------
	.section	.note.nv.cuinfo,"",@"SHT_NOTE"
	.sectionflags	@"SHF_NOTE_NV_CUINFO"
        /*0018*/ 	.short	0x0002
        /*001a*/ 	.short	0x005a
        /*001c*/ 	.short	0x0082
	.zero		2


//--------------------- .nv.info                  --------------------------
	.section	.nv.info,"",@"SHT_CUDA_INFO"
	.align	4


	//----- nvinfo : EIATTR_REGCOUNT
	.align		4
        /*0000*/ 	.byte	0x04, 0x2f
        /*0002*/ 	.short	(.L_15 - .L_14)
	.align		4
.L_14:
        /*0004*/ 	.word	index@(_ZN7cutlass13device_kernelINS_4gemm6kernel13GemmUniversalIN4cute5tupleIJiiiiEEENS1_10collective13CollectiveMmaINS1_34MainloopSm90TmaGmmaWarpSpecializedILi3ENS5_IJNS4_1CILi1EEENSA_ILi2EEESB_EEENS1_32KernelTmaWarpSpecializedPingpongEEENS5_IJNSA_ILi64EEESG_NSA_ILi128EEEEEENS_10bfloat16_tENS5_IJlSB_lEEESJ_SK_NS4_8TiledMMAINS4_8MMA_AtomIJNS4_4SM904GMMA27MMA_64x64x16_F32BF16BF16_SSILNSO_5MajorE0ELSQ_0ELNSO_7ScaleInE1ELSR_1EEEEEENS4_6LayoutINS5_IJSB_SB_SB_EEENS5_IJNSA_ILi0EEESW_SW_EEEEENS5_IJNS4_10UnderscoreESZ_SZ_EEEEENS4_23SM90_TMA_LOAD_MULTICASTENS4_14ComposedLayoutINS4_7SwizzleILi3ELi4ELi3EEENS4_18smem_ptr_flag_bitsILi16EEENSU_INS5_IJNSA_ILi8EEESG_EEENS5_IJSG_SB_EEEEEEEvNS4_8identityENS4_13SM90_TMA_LOADES1C_vS1D_EENS_8epilogue10collective6detail29Sm90TmaWarpSpecializedAdapterINS1H_15DefaultEpilogueISJ_SK_SK_NS1G_6thread17LinearCombinationISJ_Li1EffLNS1L_9ScaleType4KindE0ELNS_15FloatRoundStyleE2ESJ_EENS1_15EpilogueDefaultEEEEEvvEEEEvNT_6ParamsE)
        /*0008*/ 	.word	0x000000a8


	//----- nvinfo : EIATTR_FRAME_SIZE
	.align		4
.L_15:
        /*000c*/ 	.byte	0x04, 0x11
        /*000e*/ 	.short	(.L_17 - .L_16)
	.align		4
.L_16:
        /*0010*/ 	.word	index@(_ZN7cutlass13device_kernelINS_4gemm6kernel13GemmUniversalIN4cute5tupleIJiiiiEEENS1_10collective13CollectiveMmaINS1_34MainloopSm90TmaGmmaWarpSpecializedILi3ENS5_IJNS4_1CILi1EEENSA_ILi2EEESB_EEENS1_32KernelTmaWarpSpecializedPingpongEEENS5_IJNSA_ILi64EEESG_NSA_ILi128EEEEEENS_10bfloat16_tENS5_IJlSB_lEEESJ_SK_NS4_8TiledMMAINS4_8MMA_AtomIJNS4_4SM904GMMA27MMA_64x64x16_F32BF16BF16_SSILNSO_5MajorE0ELSQ_0ELNSO_7ScaleInE1ELSR_1EEEEEENS4_6LayoutINS5_IJSB_SB_SB_EEENS5_IJNSA_ILi0EEESW_SW_EEEEENS5_IJNS4_10UnderscoreESZ_SZ_EEEEENS4_23SM90_TMA_LOAD_MULTICASTENS4_14ComposedLayoutINS4_7SwizzleILi3ELi4ELi3EEENS4_18smem_ptr_flag_bitsILi16EEENSU_INS5_IJNSA_ILi8EEESG_EEENS5_IJSG_SB_EEEEEEEvNS4_8identityENS4_13SM90_TMA_LOADES1C_vS1D_EENS_8epilogue10collective6detail29Sm90TmaWarpSpecializedAdapterINS1H_15DefaultEpilogueISJ_SK_SK_NS1G_6thread17LinearCombinationISJ_Li1EffLNS1L_9ScaleType4KindE0ELNS_15FloatRoundStyleE2ESJ_EENS1_15EpilogueDefaultEEEEEvvEEEEvNT_6ParamsE)
        /*0014*/ 	.word	0x00000008


	//----- nvinfo : EIATTR_MIN_STACK_SIZE
	.align		4
.L_17:
        /*0018*/ 	.byte	0x04, 0x12
        /*001a*/ 	.short	(.L_19 - .L_18)
	.align		4
.L_18:
        /*001c*/ 	.word	index@(_ZN7cutlass13device_kernelINS_4gemm6kernel13GemmUniversalIN4cute5tupleIJiiiiEEENS1_10collective13CollectiveMmaINS1_34MainloopSm90TmaGmmaWarpSpecializedILi3ENS5_IJNS4_1CILi1EEENSA_ILi2EEESB_EEENS1_32KernelTmaWarpSpecializedPingpongEEENS5_IJNSA_ILi64EEESG_NSA_ILi128EEEEEENS_10bfloat16_tENS5_IJlSB_lEEESJ_SK_NS4_8TiledMMAINS4_8MMA_AtomIJNS4_4SM904GMMA27MMA_64x64x16_F32BF16BF16_SSILNSO_5MajorE0ELSQ_0ELNSO_7ScaleInE1ELSR_1EEEEEENS4_6LayoutINS5_IJSB_SB_SB_EEENS5_IJNSA_ILi0EEESW_SW_EEEEENS5_IJNS4_10UnderscoreESZ_SZ_EEEEENS4_23SM90_TMA_LOAD_MULTICASTENS4_14ComposedLayoutINS4_7SwizzleILi3ELi4ELi3EEENS4_18smem_ptr_flag_bitsILi16EEENSU_INS5_IJNSA_ILi8EEESG_EEENS5_IJSG_SB_EEEEEEEvNS4_8identityENS4_13SM90_TMA_LOADES1C_vS1D_EENS_8epilogue10collective6detail29Sm90TmaWarpSpecializedAdapterINS1H_15DefaultEpilogueISJ_SK_SK_NS1G_6thread17LinearCombinationISJ_Li1EffLNS1L_9ScaleType4KindE0ELNS_15FloatRoundStyleE2ESJ_EENS1_15EpilogueDefaultEEEEEvvEEEEvNT_6ParamsE)
        /*0020*/ 	.word	0x00000008
.L_19:


//--------------------- .nv.compat                --------------------------
	.section	.nv.compat,"",@"SHT_CUDA_COMPAT_INFO"
	.align	4
        /*0000*/ 	.byte	0x02, 0x09, 0x01, 0x00, 0x02, 0x02, 0x04, 0x00, 0x02, 0x05, 0x05, 0x00, 0x03, 0x07, 0x01, 0x01
        /*0010*/ 	.byte	0x02, 0x03, 0x01, 0x00, 0x02, 0x06, 0x01, 0x00, 0x04, 0x0b, 0x08, 0x00, 0x00, 0x00, 0x00, 0x00
        /*0020*/ 	.byte	0x00, 0x00, 0x00, 0x00


//--------------------- .nv.info._ZN7cutlass13device_kernelINS_4gemm6kernel13GemmUniversalIN4cute5tupleIJiiiiEEENS1_10collective13CollectiveMmaINS1_34MainloopSm90TmaGmmaWarpSpecializedILi3ENS5_IJNS4_1CILi1EEENSA_ILi2EEESB_EEENS1_32KernelTmaWarpSpecializedPingpongEEENS5_IJNSA_ILi64EEESG_NSA_ILi128EEEEEENS_10bfloat16_tENS5_IJlSB_lEEESJ_SK_NS4_8TiledMMAINS4_8MMA_AtomIJNS4_4SM904GMMA27MMA_64x64x16_F32BF16BF16_SSILNSO_5MajorE0ELSQ_0ELNSO_7ScaleInE1ELSR_1EEEEEENS4_6LayoutINS5_IJSB_SB_SB_EEENS5_IJNSA_ILi0EEESW_SW_EEEEENS5_IJNS4_10UnderscoreESZ_SZ_EEEEENS4_23SM90_TMA_LOAD_MULTICASTENS4_14ComposedLayoutINS4_7SwizzleILi3ELi4ELi3EEENS4_18smem_ptr_flag_bitsILi16EEENSU_INS5_IJNSA_ILi8EEESG_EEENS5_IJSG_SB_EEEEEEEvNS4_8identityENS4_13SM90_TMA_LOADES1C_vS1D_EENS_8epilogue10collective6detail29Sm90TmaWarpSpecializedAdapterINS1H_15DefaultEpilogueISJ_SK_SK_NS1G_6thread17LinearCombinationISJ_Li1EffLNS1L_9ScaleType4KindE0ELNS_15FloatRoundStyleE2ESJ_EENS1_15EpilogueDefaultEEEEEvvEEEEvNT_6ParamsE --------------------------
	.section	.nv.info._ZN7cutlass13device_kernelINS_4gemm6kernel13GemmUniversalIN4cute5tupleIJiiiiEEENS1_10collective13CollectiveMmaINS1_34MainloopSm90TmaGmmaWarpSpecializedILi3ENS5_IJNS4_1CILi1EEENSA_ILi2EEESB_EEENS1_32KernelTmaWarpSpecializedPingpongEEENS5_IJNSA_ILi64EEESG_NSA_ILi128EEEEEENS_10bfloat16_tENS5_IJlSB_lEEESJ_SK_NS4_8TiledMMAINS4_8MMA_AtomIJNS4_4SM904GMMA27MMA_64x64x16_F32BF16BF16_SSILNSO_5MajorE0ELSQ_0ELNSO_7ScaleInE1ELSR_1EEEEEENS4_6LayoutINS5_IJSB_SB_SB_EEENS5_IJNSA_ILi0EEESW_SW_EEEEENS5_IJNS4_10UnderscoreESZ_SZ_EEEEENS4_23SM90_TMA_LOAD_MULTICASTENS4_14ComposedLayoutINS4_7SwizzleILi3ELi4ELi3EEENS4_18smem_ptr_flag_bitsILi16EEENSU_INS5_IJNSA_ILi8EEESG_EEENS5_IJSG_SB_EEEEEEEvNS4_8identityENS4_13SM90_TMA_LOADES1C_vS1D_EENS_8epilogue10collective6detail29Sm90TmaWarpSpecializedAdapterINS1H_15DefaultEpilogueISJ_SK_SK_NS1G_6thread17LinearCombinationISJ_Li1EffLNS1L_9ScaleType4KindE0ELNS_15FloatRoundStyleE2ESJ_EENS1_15EpilogueDefaultEEEEEvvEEEEvNT_6ParamsE,"",@"SHT_CUDA_INFO"
	.sectionflags	@""
	.align	4


	//----- nvinfo : EIATTR_CUDA_API_VERSION
	.align		4
        /*0000*/ 	.byte	0x04, 0x37
        /*0002*/ 	.short	(.L_21 - .L_20)
.L_20:
        /*0004*/ 	.word	0x00000082


	//----- nvinfo : EIATTR_KPARAM_INFO
	.align		4
.L_21:
        /*0008*/ 	.byte	0x04, 0x17
        /*000a*/ 	.short	(.L_23 - .L_22)
.L_22:
        /*000c*/ 	.word	0x00000000
        /*0010*/ 	.short	0x0000
        /*0012*/ 	.short	0x0070
        /*0014*/ 	.byte	0x00, 0xf0, 0x01, 0x10


	//----- nvinfo : EIATTR_SPARSE_MMA_MASK
	.align		4
.L_23:
        /*0018*/ 	.byte	0x03, 0x50
        /*001a*/ 	.short	0x0000


	//----- nvinfo : EIATTR_MAXREG_COUNT
	.align		4
        /*001c*/ 	.byte	0x03, 0x1b
        /*001e*/ 	.short	0x00a8


	//----- nvinfo : EIATTR_NUM_BARRIERS
	.align		4
        /*0020*/ 	.byte	0x02, 0x4c
        /*0022*/ 	.byte	0x01
	.zero		1


	//----- nvinfo : EIATTR_EXTERNS
	.align		4
        /*0024*/ 	.byte	0x04, 0x0f
        /*0026*/ 	.short	(.L_25 - .L_24)


	//   ....[0]....
	.align		4
.L_24:
        /*0028*/ 	.word	index@(__assertfail)


	//----- nvinfo : EIATTR_ANNOTATIONS
	.align		4
.L_25:
        /*002c*/ 	.byte	0x04, 0x55
        /*002e*/ 	.short	(.L_27 - .L_26)


	//   ....[0]....
.L_26:
        /*0030*/ 	.word	0x00000001
        /*0034*/ 	.byte	0x20, 0x0d, 0x00, 0x00, 0x01, 0x00, 0x00, 0x00, 0xd0, 0x13, 0x00, 0x00, 0x01, 0x00, 0x00, 0x00
        /*0044*/ 	.byte	0x40, 0x48, 0x00, 0x00, 0x01, 0x00, 0x00, 0x00, 0x30, 0x55, 0x00, 0x00


	//----- nvinfo : EIATTR_MERCURY_ISA_VERSION
	.align		4
.L_27:
        /*0050*/ 	.byte	0x03, 0x5f
        /*0052*/ 	.short	0x0101


	//----- nvinfo : EIATTR_INT_WARP_WIDE_INSTR_OFFSETS
	.align		4
        /*0054*/ 	.byte	0x04, 0x31
        /*0056*/ 	.short	(.L_29 - .L_28)


	//   ....[0]....
.L_28:
        /*0058*/ 	.word	0x000004e0


	//   ....[1]....
        /*005c*/ 	.word	0x00000520


	//   ....[2]....
        /*0060*/ 	.word	0x00000650


	//   ....[3]....
        /*0064*/ 	.word	0x00000660


	//   ....[4]....
        /*0068*/ 	.word	0x00000670


	//   ....[5]....
        /*006c*/ 	.word	0x00000680


	//   ....[6]....
        /*0070*/ 	.word	0x00000740


	//   ....[7]....
        /*0074*/ 	.word	0x00000780


	//   ....[8]....
        /*0078*/ 	.word	0x00002410


	//----- nvinfo : EIATTR_COOP_GROUP_MASK_REGIDS
	.align		4
.L_29:
        /*007c*/ 	.byte	0x04, 0x29
        /*007e*/ 	.short	(.L_31 - .L_30)


	//   ....[0]....
.L_30:
        /*0080*/ 	.word	0xffffffff


	//   ....[1]....
        /*0084*/ 	.word	0xffffffff


	//   ....[2]....
        /*0088*/ 	.word	0xffffffff


	//   ....[3]....
        /*008c*/ 	.word	0xffffffff


	//   ....[4]....
        /*0090*/ 	.word	0xffffffff


	//   ....[5]....
        /*0094*/ 	.word	0xffffffff


	//   ....[6]....
        /*0098*/ 	.word	0xffffffff


	//----- nvinfo : EIATTR_COOP_GROUP_INSTR_OFFSETS
	.align		4
.L_31:
        /*009c*/ 	.byte	0x04, 0x28
        /*009e*/ 	.short	(.L_33 - .L_32)


	//   ....[0]....
.L_32:
        /*00a0*/ 	.word	0x00000070


	//   ....[1]....
        /*00a4*/ 	.word	0x00000080


	//   ....[2]....
        /*00a8*/ 	.word	0x00000140


	//   ....[3]....
        /*00ac*/ 	.word	0x000002c0


	//   ....[4]....
        /*00b0*/ 	.word	0x00000300


	//   ....[5]....
        /*00b4*/ 	.word	0x00000390


	//   ....[6]....
        /*00b8*/ 	.word	0x000008d0


	//----- nvinfo : EIATTR_REG_RECONFIG
	.align		4
.L_33:
        /*00bc*/ 	.byte	0x01, 0x54
	.zero		2


	//----- nvinfo : EIATTR_SYSCALL_OFFSETS
	.align		4
        /*00c0*/ 	.byte	0x04, 0x46
        /*00c2*/ 	.short	(.L_35 - .L_34)


	//   ....[0]....
.L_34:
        /*00c4*/ 	.word	0x000018c0


	//----- nvinfo : EIATTR_MBARRIER_INSTR_OFFSETS
	.align		4
.L_35:
        /*00c8*/ 	.byte	0x04, 0x39
        /*00ca*/ 	.short	(.L_37 - .L_36)


	//   ....[0]....
.L_36:
        /*00cc*/ 	.word	0x00000250
        /*00d0*/ 	.word	0x000000ff
        /*00d4*/ 	.word	0x00000000
        /*00d8*/ 	.short	0x0100
        /*00da*/ 	.byte	0x08
	.zero		1


	//   ....[1]....
        /*00dc*/ 	.word	0x00000260
        /*00e0*/ 	.word	0x000000ff
        /*00e4*/ 	.word	0x00000018
        /*00e8*/ 	.short	0x0100
        /*00ea*/ 	.byte	0x08
	.zero		1


	//   ....[2]....
        /*00ec*/ 	.word	0x00000270
        /*00f0*/ 	.word	0x000000ff
        /*00f4*/ 	.word	0x00000008
        /*00f8*/ 	.short	0x0100
        /*00fa*/ 	.byte	0x08
	.zero		1


	//   ....[3]....
        /*00fc*/ 	.word	0x00000280
        /*0100*/ 	.word	0x000000ff
        /*0104*/ 	.word	0x00000020
        /*0108*/ 	.short	0x0100
        /*010a*/ 	.byte	0x08
	.zero		1


	//   ....[4]....
        /*010c*/ 	.word	0x00000290
        /*0110*/ 	.word	0x000000ff
        /*0114*/ 	.word	0x00000010
        /*0118*/ 	.short	0x0100
        /*011a*/ 	.byte	0x08
	.zero		1


	//   ....[5]....
        /*011c*/ 	.word	0x000002a0
        /*0120*/ 	.word	0x000000ff
        /*0124*/ 	.word	0x00000028
        /*0128*/ 	.short	0x0100
        /*012a*/ 	.byte	0x08
	.zero		1


	//   ....[6]....
        /*012c*/ 	.word	0x000007b0
        /*0130*/ 	.word	0x000000ff
        /*0134*/ 	.word	0x00000060
        /*0138*/ 	.short	0x0100
        /*013a*/ 	.byte	0x08
	.zero		1


	//   ....[7]....
        /*013c*/ 	.word	0x00000830
        /*0140*/ 	.word	0x000000ff
        /*0144*/ 	.word	0x00000068
        /*0148*/ 	.short	0x0100
        /*014a*/ 	.byte	0x08
	.zero		1


	//   ....[8]....
        /*014c*/ 	.word	0x00000850
        /*0150*/ 	.word	0x000000ff
        /*0154*/ 	.word	0x00000040
        /*0158*/ 	.short	0x0100
        /*015a*/ 	.byte	0x09
	.zero		1


	//   ....[9]....
        /*015c*/ 	.word	0x00000860
        /*0160*/ 	.word	0x000000ff
        /*0164*/ 	.word	0x00000048
        /*0168*/ 	.short	0x0100
        /*016a*/ 	.byte	0x09
	.zero		1


	//   ....[10]....
        /*016c*/ 	.word	0x00000870
        /*0170*/ 	.word	0x000000ff
        /*0174*/ 	.word	0x00000050
        /*0178*/ 	.short	0x0100
        /*017a*/ 	.byte	0x09
	.zero		1


	//   ....[11]....
        /*017c*/ 	.word	0x00000880
        /*0180*/ 	.word	0x000000ff
        /*0184*/ 	.word	0x00000058
        /*0188*/ 	.short	0x0100
        /*018a*/ 	.byte	0x09
	.zero		1


	//   ....[12]....
        /*018c*/ 	.word	0x00001780
        /*0190*/ 	.word	0x000000ff
        /*0194*/ 	.word	0xfffffff8
        /*0198*/ 	.short	0x010a
        /*019a*/ 	.byte	0x2b
	.zero		1


	//   ....[13]....
        /*019c*/ 	.word	0x00001940
        /*01a0*/ 	.word	0x00000003
        /*01a4*/ 	.word	0x00000000
        /*01a8*/ 	.short	0x010a
        /*01aa*/ 	.byte	0x3f
	.zero		1


	//   ....[14]....
        /*01ac*/ 	.word	0x00001980
        /*01b0*/ 	.word	0x00000003
        /*01b4*/ 	.word	0x00000000
        /*01b8*/ 	.short	0x010a
        /*01ba*/ 	.byte	0x3f
	.zero		1


	//   ....[15]....
        /*01bc*/ 	.word	0x00001e40
        /*01c0*/ 	.word	0x000000ff
        /*01c4*/ 	.word	0x00000000
        /*01c8*/ 	.short	0x010a
        /*01ca*/ 	.byte	0x04
	.zero		1


	//   ....[16]....
        /*01cc*/ 	.word	0x00001e80
        /*01d0*/ 	.word	0x000000ff
        /*01d4*/ 	.word	0x00000000
        /*01d8*/ 	.short	0x010a
        /*01da*/ 	.byte	0x04
	.zero		1


	//   ....[17]....
        /*01dc*/ 	.word	0x000022a0
        /*01e0*/ 	.word	0x00000005
        /*01e4*/ 	.word	0x00000000
        /*01e8*/ 	.short	0x0101
        /*01ea*/ 	.byte	0x3f
	.zero		1


	//   ....[18]....
        /*01ec*/ 	.word	0x000023b0
        /*01f0*/ 	.word	0x00000003
        /*01f4*/ 	.word	0x00000000
        /*01f8*/ 	.short	0x0101
        /*01fa*/ 	.byte	0x30
	.zero		1


	//   ....[19]....
        /*01fc*/ 	.word	0x000024b0
        /*0200*/ 	.word	0x00000003
        /*0204*/ 	.word	0x00000000
        /*0208*/ 	.short	0x0101
        /*020a*/ 	.byte	0x3f
	.zero		1


	//   ....[20]....
        /*020c*/ 	.word	0x00002530
        /*0210*/ 	.word	0x000000ff
        /*0214*/ 	.word	0x00000008
        /*0218*/ 	.short	0x010a
        /*021a*/ 	.byte	0x2b
	.zero		1


	//   ....[21]....
        /*021c*/ 	.word	0x00004880
        /*0220*/ 	.word	0x00000000
        /*0224*/ 	.word	0x00000000
        /*0228*/ 	.short	0x0101
        /*022a*/ 	.byte	0x30
	.zero		1


	//   ....[22]....
        /*022c*/ 	.word	0x000051b0
        /*0230*/ 	.word	0x0000000e
        /*0234*/ 	.word	0x00000018
        /*0238*/ 	.short	0x010a
        /*023a*/ 	.byte	0x3f
	.zero		1


	//   ....[23]....
        /*023c*/ 	.word	0x00005660
        /*0240*/ 	.word	0x00000006
        /*0244*/ 	.word	0x00000068
        /*0248*/ 	.short	0x0101
        /*024a*/ 	.byte	0x3f
	.zero		1


	//   ....[24]....
        /*024c*/ 	.word	0x00005d80
        /*0250*/ 	.word	0x00000007
        /*0254*/ 	.word	0x00000000
        /*0258*/ 	.short	0x010a
        /*025a*/ 	.byte	0x3f
	.zero		1


	//   ....[25]....
        /*025c*/ 	.word	0x00005e00
        /*0260*/ 	.word	0x00000004
        /*0264*/ 	.word	0x00000000
        /*0268*/ 	.short	0x010a
        /*026a*/ 	.byte	0x3f
	.zero		1


	//   ....[26]....
        /*026c*/ 	.word	0x00005e90
        /*0270*/ 	.word	0x00000005
        /*0274*/ 	.word	0x00000000
        /*0278*/ 	.short	0x010a
        /*027a*/ 	.byte	0x3f
	.zero		1


	//   ....[27]....
        /*027c*/ 	.word	0x00005f00
        /*0280*/ 	.word	0x00000003
        /*0284*/ 	.word	0xfffffff8
        /*0288*/ 	.short	0x010a
        /*028a*/ 	.byte	0x3f
	.zero		1


	//   ....[28]....
        /*028c*/ 	.word	0x00005f50
        /*0290*/ 	.word	0x00000003
        /*0294*/ 	.word	0x00000000
        /*0298*/ 	.short	0x010a
        /*029a*/ 	.byte	0x3f
	.zero		1


	//   ....[29]....
        /*029c*/ 	.word	0x00005fb0
        /*02a0*/ 	.word	0x00000005
        /*02a4*/ 	.word	0x00000000
        /*02a8*/ 	.short	0x010a
        /*02aa*/ 	.byte	0x3f
	.zero		1


	//   ....[30]....
        /*02ac*/ 	.word	0x00006010
        /*02b0*/ 	.word	0x00000003
        /*02b4*/ 	.word	0x00000008
        /*02b8*/ 	.short	0x010a
        /*02ba*/ 	.byte	0x3f
	.zero		1


	//   ....[31]....
        /*02bc*/ 	.word	0x000060e0
        /*02c0*/ 	.word	0x0000000e
        /*02c4*/ 	.word	0x00000018
        /*02c8*/ 	.short	0x010a
        /*02ca*/ 	.byte	0x3f
	.zero		1


	//   ....[32]....
        /*02cc*/ 	.word	0x000061b0
        /*02d0*/ 	.word	0x00000007
        /*02d4*/ 	.word	0x00000000
        /*02d8*/ 	.short	0x010a
        /*02da*/ 	.byte	0x3f
	.zero		1


	//   ....[33]....
        /*02dc*/ 	.word	0x00006200
        /*02e0*/ 	.word	0x00000004
        /*02e4*/ 	.word	0x00000000
        /*02e8*/ 	.short	0x010a
        /*02ea*/ 	.byte	0x3f
	.zero		1


	//----- nvinfo : EIATTR_NUM_MBARRIERS
	.align		4
.L_37:
        /*02ec*/ 	.byte	0x03, 0x38
        /*02ee*/ 	.short	0x000c


	//----- nvinfo : EIATTR_EXIT_INSTR_OFFSETS
	.align		4
        /*02f0*/ 	.byte	0x04, 0x1c
        /*02f2*/ 	.short	(.L_39 - .L_38)


	//   ....[0]....
.L_38:
        /*02f4*/ 	.word	0x00001360


	//   ....[1]....
        /*02f8*/ 	.word	0x000013c0


	//   ....[2]....
        /*02fc*/ 	.word	0x00004ea0


	//   ....[3]....
        /*0300*/ 	.word	0x00004ed0


	//   ....[4]....
        /*0304*/ 	.word	0x00005ee0


	//----- nvinfo : EIATTR_MAX_THREADS
	.align		4
.L_39:
        /*0308*/ 	.byte	0x04, 0x05
        /*030a*/ 	.short	(.L_41 - .L_40)
.L_40:
        /*030c*/ 	.word	0x00000180
        /*0310*/ 	.word	0x00000001
        /*0314*/ 	.word	0x00000001


	//----- nvinfo : EIATTR_CRS_STACK_SIZE
	.align		4
.L_41:
        /*0318*/ 	.byte	0x04, 0x1e
        /*031a*/ 	.short	(.L_43 - .L_42)
.L_42:
        /*031c*/ 	.word	0x00000000


	//----- nvinfo : EIATTR_CBANK_PARAM_SIZE
	.align		4
.L_43:
        /*0320*/ 	.byte	0x03, 0x19
        /*0322*/ 	.short	0x0470


	//----- nvinfo : EIATTR_PARAM_CBANK
	.align		4
        /*0324*/ 	.byte	0x04, 0x0a
        /*0326*/ 	.short	(.L_45 - .L_44)
	.align		4
.L_44:
        /*0328*/ 	.word	index@(.nv.constant0._ZN7cutlass13device_kernelINS_4gemm6kernel13GemmUniversalIN4cute5tupleIJiiiiEEENS1_10collective13CollectiveMmaINS1_34MainloopSm90TmaGmmaWarpSpecializedILi3ENS5_IJNS4_1CILi1EEENSA_ILi2EEESB_EEENS1_32KernelTmaWarpSpecializedPingpongEEENS5_IJNSA_ILi64EEESG_NSA_ILi128EEEEEENS_10bfloat16_tENS5_IJlSB_lEEESJ_SK_NS4_8TiledMMAINS4_8MMA_AtomIJNS4_4SM904GMMA27MMA_64x64x16_F32BF16BF16_SSILNSO_5MajorE0ELSQ_0ELNSO_7ScaleInE1ELSR_1EEEEEENS4_6LayoutINS5_IJSB_SB_SB_EEENS5_IJNSA_ILi0EEESW_SW_EEEEENS5_IJNS4_10UnderscoreESZ_SZ_EEEEENS4_23SM90_TMA_LOAD_MULTICASTENS4_14ComposedLayoutINS4_7SwizzleILi3ELi4ELi3EEENS4_18smem_ptr_flag_bitsILi16EEENSU_INS5_IJNSA_ILi8EEESG_EEENS5_IJSG_SB_EEEEEEEvNS4_8identityENS4_13SM90_TMA_LOADES1C_vS1D_EENS_8epilogue10collective6detail29Sm90TmaWarpSpecializedAdapterINS1H_15DefaultEpilogueISJ_SK_SK_NS1G_6thread17LinearCombinationISJ_Li1EffLNS1L_9ScaleType4KindE0ELNS_15FloatRoundStyleE2ESJ_EENS1_15EpilogueDefaultEEEEEvvEEEEvNT_6ParamsE)
        /*032c*/ 	.short	0x0210
        /*032e*/ 	.short	0x0470


	//----- nvinfo : EIATTR_SW_WAR
	.align		4
.L_45:
        /*0330*/ 	.byte	0x04, 0x36
        /*0332*/ 	.short	(.L_47 - .L_46)
.L_46:
        /*0334*/ 	.word	0x00000008
.L_47:


//--------------------- .nv.callgraph             --------------------------
	.section	.nv.callgraph,"",@"SHT_CUDA_CALLGRAPH"
	.align	4
	.sectionentsize	8
	.align		4
        /*0000*/ 	.word	0x00000000
	.align		4
        /*0004*/ 	.word	0xffffffff
	.align		4
        /*0008*/ 	.word	index@(_ZN7cutlass13device_kernelINS_4gemm6kernel13GemmUniversalIN4cute5tupleIJiiiiEEENS1_10collective13CollectiveMmaINS1_34MainloopSm90TmaGmmaWarpSpecializedILi3ENS5_IJNS4_1CILi1EEENSA_ILi2EEESB_EEENS1_32KernelTmaWarpSpecializedPingpongEEENS5_IJNSA_ILi64EEESG_NSA_ILi128EEEEEENS_10bfloat16_tENS5_IJlSB_lEEESJ_SK_NS4_8TiledMMAINS4_8MMA_AtomIJNS4_4SM904GMMA27MMA_64x64x16_F32BF16BF16_SSILNSO_5MajorE0ELSQ_0ELNSO_7ScaleInE1ELSR_1EEEEEENS4_6LayoutINS5_IJSB_SB_SB_EEENS5_IJNSA_ILi0EEESW_SW_EEEEENS5_IJNS4_10UnderscoreESZ_SZ_EEEEENS4_23SM90_TMA_LOAD_MULTICASTENS4_14ComposedLayoutINS4_7SwizzleILi3ELi4ELi3EEENS4_18smem_ptr_flag_bitsILi16EEENSU_INS5_IJNSA_ILi8EEESG_EEENS5_IJSG_SB_EEEEEEEvNS4_8identityENS4_13SM90_TMA_LOADES1C_vS1D_EENS_8epilogue10collective6detail29Sm90TmaWarpSpecializedAdapterINS1H_15DefaultEpilogueISJ_SK_SK_NS1G_6thread17LinearCombinationISJ_Li1EffLNS1L_9ScaleType4KindE0ELNS_15FloatRoundStyleE2ESJ_EENS1_15EpilogueDefaultEEEEEvvEEEEvNT_6ParamsE)
	.align		4
        /*000c*/ 	.word	index@(__assertfail)
	.align		4
        /*0010*/ 	.word	0x00000000
	.align		4
        /*0014*/ 	.word	0xfffffffe
	.align		4
        /*0018*/ 	.word	0x00000000
	.align		4
        /*001c*/ 	.word	0xfffffffd
	.align		4
        /*0020*/ 	.word	0x00000000
	.align		4
        /*0024*/ 	.word	0xfffffffc


//--------------------- .nv.constant4             --------------------------
	.section	.nv.constant4,"a",@progbits
	.align	8
	.align		8
.nv.constant4:
        /*0000*/ 	.dword	__assertfail
	.align		8
        /*0008*/ 	.dword	__unnamed_1
	.align		8
        /*0010*/ 	.dword	_ZN39_INTERNAL_b39f8bbb_4_k_cu_5a456b99_28464cuda3std3__45__cpo5beginE
	.align		8
        /*0018*/ 	.dword	_ZN39_INTERNAL_b39f8bbb_4_k_cu_5a456b99_28464cuda3std3__45__cpo3endE
	.align		8
        /*0020*/ 	.dword	_ZN39_INTERNAL_b39f8bbb_4_k_cu_5a456b99_28464cuda3std3__45__cpo6cbeginE
	.align		8
        /*0028*/ 	.dword	_ZN39_INTERNAL_b39f8bbb_4_k_cu_5a456b99_28464cuda3std3__45__cpo4cendE
	.align		8
        /*0030*/ 	.dword	_ZN39_INTERNAL_b39f8bbb_4_k_cu_5a456b99_28464cuda3std3__441_GLOBAL__N__b39f8bbb_4_k_cu_5a456b99_28466ignoreE
	.align		8
        /*0038*/ 	.dword	_ZN39_INTERNAL_b39f8bbb_4_k_cu_5a456b99_28464cuda3std3__419piecewise_constructE
	.align		8
        /*0040*/ 	.dword	_ZN39_INTERNAL_b39f8bbb_4_k_cu_5a456b99_28464cuda3std3__48in_placeE
	.align		8
        /*0048*/ 	.dword	_ZN39_INTERNAL_b39f8bbb_4_k_cu_5a456b99_28464cuda3std6ranges3__45__cpo4swapE
	.align		8
        /*0050*/ 	.dword	_ZN39_INTERNAL_b39f8bbb_4_k_cu_5a456b99_28464cuda3std6ranges3__45__cpo9iter_moveE
	.align		8
        /*0058*/ 	.dword	_ZN39_INTERNAL_b39f8bbb_4_k_cu_5a456b99_28464cute7productE
	.align		8
        /*0060*/ 	.dword	_ZN39_INTERNAL_b39f8bbb_4_k_cu_5a456b99_28464cute1_E
	.align		8
        /*0068*/ 	.dword	$str$22
	.align		8
        /*0070*/ 	.dword	$str$23


//--------------------- .text._ZN7cutlass13device_kernelINS_4gemm6kernel13GemmUniversalIN4cute5tupleIJiiiiEEENS1_10collective13CollectiveMmaINS1_34MainloopSm90TmaGmmaWarpSpecializedILi3ENS5_IJNS4_1CILi1EEENSA_ILi2EEESB_EEENS1_32KernelTmaWarpSpecializedPingpongEEENS5_IJNSA_ILi64EEESG_NSA_ILi128EEEEEENS_10bfloat16_tENS5_IJlSB_lEEESJ_SK_NS4_8TiledMMAINS4_8MMA_AtomIJNS4_4SM904GMMA27MMA_64x64x16_F32BF16BF16_SSILNSO_5MajorE0ELSQ_0ELNSO_7ScaleInE1ELSR_1EEEEEENS4_6LayoutINS5_IJSB_SB_SB_EEENS5_IJNSA_ILi0EEESW_SW_EEEEENS5_IJNS4_10UnderscoreESZ_SZ_EEEEENS4_23SM90_TMA_LOAD_MULTICASTENS4_14ComposedLayoutINS4_7SwizzleILi3ELi4ELi3EEENS4_18smem_ptr_flag_bitsILi16EEENSU_INS5_IJNSA_ILi8EEESG_EEENS5_IJSG_SB_EEEEEEEvNS4_8identityENS4_13SM90_TMA_LOADES1C_vS1D_EENS_8epilogue10collective6detail29Sm90TmaWarpSpecializedAdapterINS1H_15DefaultEpilogueISJ_SK_SK_NS1G_6thread17LinearCombinationISJ_Li1EffLNS1L_9ScaleType4KindE0ELNS_15FloatRoundStyleE2ESJ_EENS1_15EpilogueDefaultEEEEEvvEEEEvNT_6ParamsE --------------------------
	.section	.text._ZN7cutlass13device_kernelINS_4gemm6kernel13GemmUniversalIN4cute5tupleIJiiiiEEENS1_10collective13CollectiveMmaINS1_34MainloopSm90TmaGmmaWarpSpecializedILi3ENS5_IJNS4_1CILi1EEENSA_ILi2EEESB_EEENS1_32KernelTmaWarpSpecializedPingpongEEENS5_IJNSA_ILi64EEESG_NSA_ILi128EEEEEENS_10bfloat16_tENS5_IJlSB_lEEESJ_SK_NS4_8TiledMMAINS4_8MMA_AtomIJNS4_4SM904GMMA27MMA_64x64x16_F32BF16BF16_SSILNSO_5MajorE0ELSQ_0ELNSO_7ScaleInE1ELSR_1EEEEEENS4_6LayoutINS5_IJSB_SB_SB_EEENS5_IJNSA_ILi0EEESW_SW_EEEEENS5_IJNS4_10UnderscoreESZ_SZ_EEEEENS4_23SM90_TMA_LOAD_MULTICASTENS4_14ComposedLayoutINS4_7SwizzleILi3ELi4ELi3EEENS4_18smem_ptr_flag_bitsILi16EEENSU_INS5_IJNSA_ILi8EEESG_EEENS5_IJSG_SB_EEEEEEEvNS4_8identityENS4_13SM90_TMA_LOADES1C_vS1D_EENS_8epilogue10collective6detail29Sm90TmaWarpSpecializedAdapterINS1H_15DefaultEpilogueISJ_SK_SK_NS1G_6thread17LinearCombinationISJ_Li1EffLNS1L_9ScaleType4KindE0ELNS_15FloatRoundStyleE2ESJ_EENS1_15EpilogueDefaultEEEEEvvEEEEvNT_6ParamsE,"ax",@progbits
	.align	128
.text._ZN7cutlass13device_kernelINS_4gemm6kernel13GemmUniversalIN4cute5tupleIJiiiiEEENS1_10collective13CollectiveMmaINS1_34MainloopSm90TmaGmmaWarpSpecializedILi3ENS5_IJNS4_1CILi1EEENSA_ILi2EEESB_EEENS1_32KernelTmaWarpSpecializedPingpongEEENS5_IJNSA_ILi64EEESG_NSA_ILi128EEEEEENS_10bfloat16_tENS5_IJlSB_lEEESJ_SK_NS4_8TiledMMAINS4_8MMA_AtomIJNS4_4SM904GMMA27MMA_64x64x16_F32BF16BF16_SSILNSO_5MajorE0ELSQ_0ELNSO_7ScaleInE1ELSR_1EEEEEENS4_6LayoutINS5_IJSB_SB_SB_EEENS5_IJNSA_ILi0EEESW_SW_EEEEENS5_IJNS4_10UnderscoreESZ_SZ_EEEEENS4_23SM90_TMA_LOAD_MULTICASTENS4_14ComposedLayoutINS4_7SwizzleILi3ELi4ELi3EEENS4_18smem_ptr_flag_bitsILi16EEENSU_INS5_IJNSA_ILi8EEESG_EEENS5_IJSG_SB_EEEEEEEvNS4_8identityENS4_13SM90_TMA_LOADES1C_vS1D_EENS_8epilogue10collective6detail29Sm90TmaWarpSpecializedAdapterINS1H_15DefaultEpilogueISJ_SK_SK_NS1G_6thread17LinearCombinationISJ_Li1EffLNS1L_9ScaleType4KindE0ELNS_15FloatRoundStyleE2ESJ_EENS1_15EpilogueDefaultEEEEEvvEEEEvNT_6ParamsE:
        .type           _ZN7cutlass13device_kernelINS_4gemm6kernel13GemmUniversalIN4cute5tupleIJiiiiEEENS1_10collective13CollectiveMmaINS1_34MainloopSm90TmaGmmaWarpSpecializedILi3ENS5_IJNS4_1CILi1EEENSA_ILi2EEESB_EEENS1_32KernelTmaWarpSpecializedPingpongEEENS5_IJNSA_ILi64EEESG_NSA_ILi128EEEEEENS_10bfloat16_tENS5_IJlSB_lEEESJ_SK_NS4_8TiledMMAINS4_8MMA_AtomIJNS4_4SM904GMMA27MMA_64x64x16_F32BF16BF16_SSILNSO_5MajorE0ELSQ_0ELNSO_7ScaleInE1ELSR_1EEEEEENS4_6LayoutINS5_IJSB_SB_SB_EEENS5_IJNSA_ILi0EEESW_SW_EEEEENS5_IJNS4_10UnderscoreESZ_SZ_EEEEENS4_23SM90_TMA_LOAD_MULTICASTENS4_14ComposedLayoutINS4_7SwizzleILi3ELi4ELi3EEENS4_18smem_ptr_flag_bitsILi16EEENSU_INS5_IJNSA_ILi8EEESG_EEENS5_IJSG_SB_EEEEEEEvNS4_8identityENS4_13SM90_TMA_LOADES1C_vS1D_EENS_8epilogue10collective6detail29Sm90TmaWarpSpecializedAdapterINS1H_15DefaultEpilogueISJ_SK_SK_NS1G_6thread17LinearCombinationISJ_Li1EffLNS1L_9ScaleType4KindE0ELNS_15FloatRoundStyleE2ESJ_EENS1_15EpilogueDefaultEEEEEvvEEEEvNT_6ParamsE,@function
        .size           _ZN7cutlass13device_kernelINS_4gemm6kernel13GemmUniversalIN4cute5tupleIJiiiiEEENS1_10collective13CollectiveMmaINS1_34MainloopSm90TmaGmmaWarpSpecializedILi3ENS5_IJNS4_1CILi1EEENSA_ILi2EEESB_EEENS1_32KernelTmaWarpSpecializedPingpongEEENS5_IJNSA_ILi64EEESG_NSA_ILi128EEEEEENS_10bfloat16_tENS5_IJlSB_lEEESJ_SK_NS4_8TiledMMAINS4_8MMA_AtomIJNS4_4SM904GMMA27MMA_64x64x16_F32BF16BF16_SSILNSO_5MajorE0ELSQ_0ELNSO_7ScaleInE1ELSR_1EEEEEENS4_6LayoutINS5_IJSB_SB_SB_EEENS5_IJNSA_ILi0EEESW_SW_EEEEENS5_IJNS4_10UnderscoreESZ_SZ_EEEEENS4_23SM90_TMA_LOAD_MULTICASTENS4_14ComposedLayoutINS4_7SwizzleILi3ELi4ELi3EEENS4_18smem_ptr_flag_bitsILi16EEENSU_INS5_IJNSA_ILi8EEESG_EEENS5_IJSG_SB_EEEEEEEvNS4_8identityENS4_13SM90_TMA_LOADES1C_vS1D_EENS_8epilogue10collective6detail29Sm90TmaWarpSpecializedAdapterINS1H_15DefaultEpilogueISJ_SK_SK_NS1G_6thread17LinearCombinationISJ_Li1EffLNS1L_9ScaleType4KindE0ELNS_15FloatRoundStyleE2ESJ_EENS1_15EpilogueDefaultEEEEEvvEEEEvNT_6ParamsE,(.L_x_135 - _ZN7cutlass13device_kernelINS_4gemm6kernel13GemmUniversalIN4cute5tupleIJiiiiEEENS1_10collective13CollectiveMmaINS1_34MainloopSm90TmaGmmaWarpSpecializedILi3ENS5_IJNS4_1CILi1EEENSA_ILi2EEESB_EEENS1_32KernelTmaWarpSpecializedPingpongEEENS5_IJNSA_ILi64EEESG_NSA_ILi128EEEEEENS_10bfloat16_tENS5_IJlSB_lEEESJ_SK_NS4_8TiledMMAINS4_8MMA_AtomIJNS4_4SM904GMMA27MMA_64x64x16_F32BF16BF16_SSILNSO_5MajorE0ELSQ_0ELNSO_7ScaleInE1ELSR_1EEEEEENS4_6LayoutINS5_IJSB_SB_SB_EEENS5_IJNSA_ILi0EEESW_SW_EEEEENS5_IJNS4_10UnderscoreESZ_SZ_EEEEENS4_23SM90_TMA_LOAD_MULTICASTENS4_14ComposedLayoutINS4_7SwizzleILi3ELi4ELi3EEENS4_18smem_ptr_flag_bitsILi16EEENSU_INS5_IJNSA_ILi8EEESG_EEENS5_IJSG_SB_EEEEEEEvNS4_8identityENS4_13SM90_TMA_LOADES1C_vS1D_EENS_8epilogue10collective6detail29Sm90TmaWarpSpecializedAdapterINS1H_15DefaultEpilogueISJ_SK_SK_NS1G_6thread17LinearCombinationISJ_Li1EffLNS1L_9ScaleType4KindE0ELNS_15FloatRoundStyleE2ESJ_EENS1_15EpilogueDefaultEEEEEvvEEEEvNT_6ParamsE)
        .other          _ZN7cutlass13device_kernelINS_4gemm6kernel13GemmUniversalIN4cute5tupleIJiiiiEEENS1_10collective13CollectiveMmaINS1_34MainloopSm90TmaGmmaWarpSpecializedILi3ENS5_IJNS4_1CILi1EEENSA_ILi2EEESB_EEENS1_32KernelTmaWarpSpecializedPingpongEEENS5_IJNSA_ILi64EEESG_NSA_ILi128EEEEEENS_10bfloat16_tENS5_IJlSB_lEEESJ_SK_NS4_8TiledMMAINS4_8MMA_AtomIJNS4_4SM904GMMA27MMA_64x64x16_F32BF16BF16_SSILNSO_5MajorE0ELSQ_0ELNSO_7ScaleInE1ELSR_1EEEEEENS4_6LayoutINS5_IJSB_SB_SB_EEENS5_IJNSA_ILi0EEESW_SW_EEEEENS5_IJNS4_10UnderscoreESZ_SZ_EEEEENS4_23SM90_TMA_LOAD_MULTICASTENS4_14ComposedLayoutINS4_7SwizzleILi3ELi4ELi3EEENS4_18smem_ptr_flag_bitsILi16EEENSU_INS5_IJNSA_ILi8EEESG_EEENS5_IJSG_SB_EEEEEEEvNS4_8identityENS4_13SM90_TMA_LOADES1C_vS1D_EENS_8epilogue10collective6detail29Sm90TmaWarpSpecializedAdapterINS1H_15DefaultEpilogueISJ_SK_SK_NS1G_6thread17LinearCombinationISJ_Li1EffLNS1L_9ScaleType4KindE0ELNS_15FloatRoundStyleE2ESJ_EENS1_15EpilogueDefaultEEEEEvvEEEEvNT_6ParamsE,@"STO_CUDA_ENTRY STV_DEFAULT"
_ZN7cutlass13device_kernelINS_4gemm6kernel13GemmUniversalIN4cute5tupleIJiiiiEEENS1_10collective13CollectiveMmaINS1_34MainloopSm90TmaGmmaWarpSpecializedILi3ENS5_IJNS4_1CILi1EEENSA_ILi2EEESB_EEENS1_32KernelTmaWarpSpecializedPingpongEEENS5_IJNSA_ILi64EEESG_NSA_ILi128EEEEEENS_10bfloat16_tENS5_IJlSB_lEEESJ_SK_NS4_8TiledMMAINS4_8MMA_AtomIJNS4_4SM904GMMA27MMA_64x64x16_F32BF16BF16_SSILNSO_5MajorE0ELSQ_0ELNSO_7ScaleInE1ELSR_1EEEEEENS4_6LayoutINS5_IJSB_SB_SB_EEENS5_IJNSA_ILi0EEESW_SW_EEEEENS5_IJNS4_10UnderscoreESZ_SZ_EEEEENS4_23SM90_TMA_LOAD_MULTICASTENS4_14ComposedLayoutINS4_7SwizzleILi3ELi4ELi3EEENS4_18smem_ptr_flag_bitsILi16EEENSU_INS5_IJNSA_ILi8EEESG_EEENS5_IJSG_SB_EEEEEEEvNS4_8identityENS4_13SM90_TMA_LOADES1C_vS1D_EENS_8epilogue10collective6detail29Sm90TmaWarpSpecializedAdapterINS1H_15DefaultEpilogueISJ_SK_SK_NS1G_6thread17LinearCombinationISJ_Li1EffLNS1L_9ScaleType4KindE0ELNS_15FloatRoundStyleE2ESJ_EENS1_15EpilogueDefaultEEEEEvvEEEEvNT_6ParamsE:
[----:B------:R-:W0:Y:S02]  /*0000*/  LDC R1, c[0x0][0x28] ;  /* 0x00000a00ff017b82 */ /* 0x000e240000000800 */
[----:B0-----:R-:W-:Y:S01]  /*0010*/  VIADD R1, R1, 0xfffffff8 ;  /* 0xfffffff801017836 */ /* 0x001fe20000000000 */
[----:B------:R-:W0:Y:S01]  /*0020*/  S2R R4, SR_TID.X ;  /* 0x0000000000047919 */ /* 0x000e220000002100 */
[----:B------:R-:W-:Y:S01]  /*0030*/  ELECT P0, URZ, PT ;  /* 0x00000000003f782f */ /* 0x000fe20003800000 */
[----:B------:R-:W-:Y:S01]  /*0040*/  BSSY B0, `(.L_x_0) ;  /* 0x000000f000007945 */ /* 0x000fe20003800000 */
[--C-:B0-----:R-:W-:Y:S02]  /*0050*/  SHF.R.U32.HI R0, RZ, 0x5, R4.reuse ;  /* 0x00000005ff007819 */ /* 0x101fe40000011604 */
[----:B------:R-:W-:-:S03]  /*0060*/  SHF.R.U32.HI R7, RZ, 0x7, R4 ;  /* 0x00000007ff077819 */ /* 0x000fc60000011604 */
[----:B------:R-:W0:Y:S04]  /*0070*/  SHFL.IDX PT, R2, R0, RZ, 0x1f ;  /* 0x00001fff00027589 */ /* 0x000e2800000e0000 */
[----:B------:R1:W2:Y:S01]  /*0080*/  SHFL.IDX PT, R8, R7, RZ, 0x1f ;  /* 0x00001fff07087589 */ /* 0x0002a200000e0000 */
[----:B0-----:R-:W-:-:S13]  /*0090*/  ISETP.NE.OR P0, PT, R2, RZ, !P0 ;  /* 0x000000ff0200720c */ /* 0x001fda0004705670 */
[----:B-12---:R-:W-:Y:S05]  /*00a0*/  @P0 BRA `(.L_x_1) ;  /* 0x0000000000200947 */ /* 0x006fea0003800000 */
[----:B------:R-:W-:Y:S02]  /*00b0*/  ULDC.64 UR4, c[0x0][0x198] ;  /* 0x0000660000047ab9 */ /* 0x000fe40000000a00 */
[----:B------:R-:W-:Y:S02]  /*00c0*/  UIADD3 UR6, UP0, UR4, 0xf0, URZ ;  /* 0x000000f004067890 */ /* 0x000fe4000ff1e03f */
[----:B------:R-:W-:Y:S02]  /*00d0*/  UIADD3 UR4, UP1, UR4, 0x1f0, URZ ;  /* 0x000001f004047890 */ /* 0x000fe4000ff3e03f */
[----:B------:R-:W-:Y:S02]  /*00e0*/  UIADD3.X UR7, URZ, UR5, URZ, UP0, !UPT ;  /* 0x000000053f077290 */ /* 0x000fe400087fe43f */
[----:B------:R-:W-:-:S07]  /*00f0*/  UIADD3.X UR5, URZ, UR5, URZ, UP1, !UPT ;  /* 0x000000053f057290 */ /* 0x000fce0008ffe43f */
[----:B------:R0:W-:Y:S02]  /*0100*/  UTMACCTL.PF [UR6] ;  /* 0x00000000060079b9 */ /* 0x0001e40008040000 */
[----:B------:R0:W-:Y:S02]  /*0110*/  UTMACCTL.PF [UR4] ;  /* 0x00000000040079b9 */ /* 0x0001e40008040000 */
[----:B0-----:R-:W-:Y:S01]  /*0120*/  NOP ;  /* 0x0000000000007918 */ /* 0x001fe20000000000 */
.L_x_1:
[----:B------:R-:W-:Y:S05]  /*0130*/  BSYNC B0 ;  /* 0x0000000000007941 */ /* 0x000fea0003800000 */
.L_x_0:
[----:B------:R-:W0:Y:S01]  /*0140*/  SHFL.IDX PT, R9, R0, RZ, 0x1f ;  /* 0x00001fff00097589 */ /* 0x000e2200000e0000 */
[----:B------:R-:W-:Y:S02]  /*0150*/  SHF.R.S32.HI R3, RZ, 0x1f, R4 ;  /* 0x0000001fff037819 */ /* 0x000fe40000011404 */
[----:B0-----:R-:W-:-:S13]  /*0160*/  ISETP.NE.AND P0, PT, R9, RZ, PT ;  /* 0x000000ff0900720c */ /* 0x001fda0003f05270 */
[----:B------:R-:W-:Y:S05]  /*0170*/  @P0 BRA `(.L_x_2) ;  /* 0x0000000000500947 */ /* 0x000fea0003800000 */
[----:B------:R-:W0:Y:S01]  /*0180*/  S2UR UR8, SR_CgaCtaId ;  /* 0x00000000000879c3 */ /* 0x000e220000008800 */
[----:B------:R-:W-:Y:S01]  /*0190*/  UMOV UR4, 0x400 ;  /* 0x0000040000047882 */ /* 0x000fe20000000000 */
[----:B------:R-:W-:Y:S01]  /*01a0*/  UMOV UR5, 0x1 ;  /* 0x0000000100057882 */ /* 0x000fe20000000000 */
[----:B------:R-:W-:Y:S01]  /*01b0*/  UMOV UR6, 0x2 ;  /* 0x0000000200067882 */ /* 0x000fe20000000000 */
[----:B------:R-:W-:Y:S01]  /*01c0*/  ELECT P0, URZ, PT ;  /* 0x00000000003f782f */ /* 0x000fe20003800000 */
[----:B------:R-:W-:-:S04]  /*01d0*/  UIADD3 UR6, -UR6, 0x100000, URZ ;  /* 0x0010000006067890 */ /* 0x000fc8000fffe13f */
[----:B------:R-:W-:Y:S02]  /*01e0*/  USHF.L.U32 UR7, UR6, 0xb, URZ ;  /* 0x0000000b06077899 */ /* 0x000fe4000800063f */
[----:B------:R-:W-:Y:S02]  /*01f0*/  USHF.L.U32 UR6, UR6, 0x1, URZ ;  /* 0x0000000106067899 */ /* 0x000fe4000800063f */
[----:B0-----:R-:W-:Y:S02]  /*0200*/  ULEA UR8, UR8, UR4, 0x18 ;  /* 0x0000000408087291 */ /* 0x001fe4000f8ec03f */
[----:B------:R-:W-:-:S04]  /*0210*/  UIADD3 UR4, -UR5, 0x100000, URZ ;  /* 0x0010000005047890 */ /* 0x000fc8000fffe13f */
[----:B------:R-:W-:Y:S02]  /*0220*/  USHF.L.U32 UR5, UR4, 0xb, URZ ;  /* 0x0000000b04057899 */ /* 0x000fe4000800063f */
[----:B------:R-:W-:Y:S01]  /*0230*/  USHF.L.U32 UR4, UR4, 0x1, URZ ;  /* 0x0000000104047899 */ /* 0x000fe2000800063f */
[----:B------:R-:W0:Y:S11]  /*0240*/  FENCE.VIEW.ASYNC.S ;  /* 0x00000000000073c6 */ /* 0x000e360000000000 */
[----:B0-----:R0:W1:Y:S01]  /*0250*/  SYNCS.EXCH.64 URZ, [UR8], UR4 ;  /* 0x00000004083f75b2 */ /* 0x0010620008000100 */
[----:B------:R0:W2:Y:S01]  /*0260*/  SYNCS.EXCH.64 URZ, [UR8+0x18], UR6 ;  /* 0x00001806083f75b2 */ /* 0x0000a20008000100 */
[----:B------:R0:W3:Y:S01]  /*0270*/  SYNCS.EXCH.64 URZ, [UR8+0x8], UR4 ;  /* 0x00000804083f75b2 */ /* 0x0000e20008000100 */
[----:B------:R0:W4:Y:S01]  /*0280*/  SYNCS.EXCH.64 URZ, [UR8+0x20], UR6 ;  /* 0x00002006083f75b2 */ /* 0x0001220008000100 */
[----:B------:R0:W0:Y:S01]  /*0290*/  SYNCS.EXCH.64 URZ, [UR8+0x10], UR4 ;  /* 0x00001004083f75b2 */ /* 0x0000220008000100 */
[----:B------:R0:W0:Y:S01]  /*02a0*/  SYNCS.EXCH.64 URZ, [UR8+0x28], UR6 ;  /* 0x00002806083f75b2 */ /* 0x0000220008000100 */
[----:B------:R-:W-:Y:S01]  /*02b0*/  NOP ;  /* 0x0000000000007918 */ /* 0x000fe20000000000 */
.L_x_2:
[----:B------:R-:W5:Y:S01]  /*02c0*/  SHFL.IDX PT, R12, R0, RZ, 0x1f ;  /* 0x00001fff000c7589 */ /* 0x000f6200000e0000 */
[----:B------:R-:W-:Y:S01]  /*02d0*/  LEA.HI R3, R3, R4, RZ, 0x7 ;  /* 0x0000000403037211 */ /* 0x000fe200078f38ff */
[----:B------:R-:W1:Y:S01]  /*02e0*/  S2UR UR12, SR_CTAID.X ;  /* 0x00000000000c79c3 */ /* 0x000e620000002500 */
[----:B------:R-:W-:Y:S01]  /*02f0*/  ELECT P0, URZ, PT ;  /* 0x00000000003f782f */ /* 0x000fe20003800000 */
[----:B------:R0:W2:Y:S01]  /*0300*/  SHFL.IDX PT, R11, R0, RZ, 0x1f ;  /* 0x00001fff000b7589 */ /* 0x0000a200000e0000 */
[----:B------:R-:W-:Y:S02]  /*0310*/  LOP3.LUT R3, R3, 0xffffff80, RZ, 0xc0, !PT ;  /* 0xffffff8003037812 */ /* 0x000fe400078ec0ff */
[----:B------:R-:W-:Y:S01]  /*0320*/  ELECT P1, URZ, PT ;  /* 0x00000000003f782f */ /* 0x000fe20003820000 */
[----:B------:R-:W-:Y:S01]  /*0330*/  NOP ;  /* 0x0000000000007918 */ /* 0x000fe20000000000 */
[----:B------:R-:W3:Y:S01]  /*0340*/  S2R R6, SR_CTAID.Y ;  /* 0x0000000000067919 */ /* 0x000ee20000002600 */
[----:B0-----:R-:W-:Y:S01]  /*0350*/  ULDC UR4, c[0x0][0x150] ;  /* 0x0000540000047ab9 */ /* 0x001fe20000000800 */
[----:B------:R-:W-:Y:S01]  /*0360*/  IMAD.IADD R5, R4, 0x1, -R3 ;  /* 0x0000000104057824 */ /* 0x000fe200078e0a03 */
[----:B------:R-:W0:Y:S01]  /*0370*/  LDC R25, c[0x0][0x148] ;  /* 0x00005200ff197b82 */ /* 0x000e220000000800 */
[----:B------:R-:W-:Y:S01]  /*0380*/  SHF.R.S32.HI R0, RZ, 0x1f, R9 ;  /* 0x0000001fff007819 */ /* 0x000fe20000011409 */
[----:B------:R-:W4:Y:S01]  /*0390*/  SHFL.IDX PT, R15, R7, RZ, 0x1f ;  /* 0x00001fff070f7589 */ /* 0x000f2200000e0000 */
[----:B------:R-:W-:Y:S01]  /*03a0*/  UMOV UR11, 0x80 ;  /* 0x00000080000b7882 */ /* 0x000fe20000000000 */
[----:B------:R-:W-:Y:S01]  /*03b0*/  SHF.R.S32.HI R20, RZ, 0x1f, R5 ;  /* 0x0000001fff147819 */ /* 0x000fe20000011405 */
[----:B------:R-:W-:Y:S01]  /*03c0*/  NOP ;  /* 0x0000000000007918 */ /* 0x000fe20000000000 */
[----:B------:R-:W-:Y:S01]  /*03d0*/  LEA.HI R0, R0, R9, RZ, 0x2 ;  /* 0x0000000900007211 */ /* 0x000fe200078f10ff */
[----:B------:R-:W-:Y:S01]  /*03e0*/  VIADD R35, R8, 0xffffffff ;  /* 0xffffffff08237836 */ /* 0x000fe20000000000 */
[----:B------:R-:W-:Y:S01]  /*03f0*/  LEA.HI R3, R20, R5, RZ, 0x3 ;  /* 0x0000000514037211 */ /* 0x000fe200078f18ff */
[----:B------:R-:W4:Y:S01]  /*0400*/  LDC R13, c[0x0][0x140] ;  /* 0x00005000ff0d7b82 */ /* 0x000f220000000800 */
[----:B------:R-:W-:-:S02]  /*0410*/  LOP3.LUT R0, R0, 0x3ffffffc, RZ, 0xc0, !PT ;  /* 0x3ffffffc00007812 */ /* 0x000fc400078ec0ff */
[--C-:B------:R-:W-:Y:S02]  /*0420*/  SHF.R.S32.HI R10, RZ, 0x3, R3.reuse ;  /* 0x00000003ff0a7819 */ /* 0x100fe40000011403 */
[----:B------:R-:W-:Y:S01]  /*0430*/  SHF.R.S32.HI R3, RZ, 0x1f, R3 ;  /* 0x0000001fff037819 */ /* 0x000fe20000011403 */
[----:B------:R-:W-:Y:S01]  /*0440*/  IMAD.IADD R0, R9, 0x1, -R0 ;  /* 0x0000000109007824 */ /* 0x000fe200078e0a00 */
[----:B-----5:R-:W-:Y:S02]  /*0450*/  ISETP.NE.OR P0, PT, R12, RZ, !P0 ;  /* 0x000000ff0c00720c */ /* 0x020fe40004705670 */
[----:B------:R-:W-:Y:S01]  /*0460*/  LEA.HI R3, R3, R10, RZ, 0x2 ;  /* 0x0000000a03037211 */ /* 0x000fe200078f10ff */
[----:B------:R-:W5:Y:S01]  /*0470*/  LDC R12, c[0x0][0x144] ;  /* 0x00005100ff0c7b82 */ /* 0x000f620000000800 */
[----:B--2---:R-:W-:Y:S02]  /*0480*/  ISETP.NE.OR P1, PT, R11, RZ, !P1 ;  /* 0x000000ff0b00720c */ /* 0x004fe40004f25670 */
[----:B------:R-:W-:-:S02]  /*0490*/  LOP3.LUT R11, R3, 0xfffffffc, RZ, 0xc0, !PT ;  /* 0xfffffffc030b7812 */ /* 0x000fc400078ec0ff */
[----:B------:R-:W-:Y:S02]  /*04a0*/  SHF.R.S32.HI R3, RZ, 0x1f, R2 ;  /* 0x0000001fff037819 */ /* 0x000fe40000011402 */
[----:B------:R-:W-:Y:S01]  /*04b0*/  ISETP.GE.U32.AND P5, PT, R35, 0x2, PT ;  /* 0x000000022300780c */ /* 0x000fe20003fa6070 */
[----:B------:R-:W-:Y:S01]  /*04c0*/  IMAD.IADD R11, R10, 0x1, -R11 ;  /* 0x000000010a0b7824 */ /* 0x000fe200078e0a0b */
[----:B-1----:R-:W-:Y:S01]  /*04d0*/  I2FP.F32.U32 R10, UR12 ;  /* 0x0000000c000a7c45 */ /* 0x002fe20008201000 */
[----:B------:R-:W-:Y:S01]  /*04e0*/  VOTEU.ALL UP0, P0 ;  /* 0x00000000003f7886 */ /* 0x000fe20000000000 */
[----:B---3--:R-:W-:Y:S01]  /*04f0*/  I2FP.F32.U32 R9, R6 ;  /* 0x0000000600097245 */ /* 0x008fe20000201000 */
[----:B------:R-:W-:Y:S01]  /*0500*/  IMAD R0, R0, 0x4, R11 ;  /* 0x0000000400007824 */ /* 0x000fe200078e020b */
[----:B------:R-:W-:Y:S01]  /*0510*/  LEA.HI R3, R3, R2, RZ, 0x2 ;  /* 0x0000000203037211 */ /* 0x000fe200078f10ff */
[----:B------:R-:W-:Y:S01]  /*0520*/  VOTEU.ALL UP1, P1 ;  /* 0x00000000003f7886 */ /* 0x000fe20000820000 */
[----:B------:R-:W-:Y:S01]  /*0530*/  FMUL R10, R10, UR4 ;  /* 0x000000040a0a7c20 */ /* 0x000fe20008400000 */
[----:B------:R-:W1:Y:S01]  /*0540*/  @!UP0 S2UR UR7, SR_CgaCtaId ;  /* 0x00000000000789c3 */ /* 0x000e620000008800 */
[----:B------:R-:W-:Y:S01]  /*0550*/  ULDC UR4, c[0x0][0x154] ;  /* 0x0000550000047ab9 */ /* 0x000fe20000000800 */
[----:B------:R-:W-:Y:S01]  /*0560*/  LOP3.LUT R3, R3, 0xfffffffc, RZ, 0xc0, !PT ;  /* 0xfffffffc03037812 */ /* 0x000fe200078ec0ff */
[----:B------:R-:W-:Y:S01]  /*0570*/  FMUL R9, R9, UR4 ;  /* 0x0000000409097c20 */ /* 0x000fe20008400000 */
[----:B------:R-:W-:Y:S01]  /*0580*/  UMOV UR4, 0x20 ;  /* 0x0000002000047882 */ /* 0x000fe20000000000 */
[----:B------:R-:W2:Y:S01]  /*0590*/  F2I.U32.TRUNC.NTZ R10, R10 ;  /* 0x0000000a000a7305 */ /* 0x000ea2000020f000 */
[----:B------:R-:W-:Y:S01]  /*05a0*/  @!UP0 UMOV UR6, 0x400 ;  /* 0x0000040000068882 */ /* 0x000fe20000000000 */
[----:B------:R-:W-:Y:S01]  /*05b0*/  IMAD.IADD R14, R2, 0x1, -R3 ;  /* 0x00000001020e7824 */ /* 0x000fe200078e0a03 */
[----:B------:R-:W3:Y:S01]  /*05c0*/  @!UP1 S2UR UR10, SR_CgaCtaId ;  /* 0x00000000000a99c3 */ /* 0x000ee20000008800 */
[----:B------:R-:W-:Y:S01]  /*05d0*/  IMAD.SHL.U32 R3, R0, 0x4, RZ ;  /* 0x0000000400037824 */ /* 0x000fe200078e00ff */
[----:B------:R-:W-:-:S04]  /*05e0*/  @!UP0 UIADD3 UR4, -UR4, 0x100000, URZ ;  /* 0x0010000004048890 */ /* 0x000fc8000fffe13f */
[----:B------:R-:W-:Y:S02]  /*05f0*/  @!UP0 USHF.L.U32 UR5, UR4, 0xb, URZ ;  /* 0x0000000b04058899 */ /* 0x000fe4000800063f */
[----:B------:R-:W-:Y:S01]  /*0600*/  @!UP0 USHF.L.U32 UR4, UR4, 0x1, URZ ;  /* 0x0000000104048899 */ /* 0x000fe2000800063f */
[----:B----4-:R-:W-:Y:S01]  /*0610*/  ISETP.EQ.U32.AND P3, PT, R13, 0x1, PT ;  /* 0x000000010d00780c */ /* 0x010fe20003f62070 */
[----:B------:R-:W-:Y:S01]  /*0620*/  @!UP1 UMOV UR9, 0x400 ;  /* 0x0000040000099882 */ /* 0x000fe20000000000 */
[----:B------:R-:W4:Y:S01]  /*0630*/  F2I.U32.TRUNC.NTZ R9, R9 ;  /* 0x0000000900097305 */ /* 0x000f22000020f000 */
[----:B------:R-:W-:Y:S01]  /*0640*/  LOP3.LUT R56, R0, 0xc, R3, 0x78, !PT ;  /* 0x0000000c00387812 */ /* 0x000fe200078e7803 */
[----:B------:R-:W-:Y:S01]  /*0650*/  VOTEU.ALL UP2, P1 ;  /* 0x00000000003f7886 */ /* 0x000fe20000840000 */
[----:B------:R-:W-:Y:S01]  /*0660*/  VOTEU.ALL UP3, P1 ;  /* 0x00000000003f7886 */ /* 0x000fe20000860000 */
[----:B------:R-:W-:Y:S01]  /*0670*/  VOTEU.ALL UP4, P1 ;  /* 0x00000000003f7886 */ /* 0x000fe20000880000 */
[----:B------:R-:W-:Y:S01]  /*0680*/  VOTEU.ALL UP5, P1 ;  /* 0x00000000003f7886 */ /* 0x000fe200008a0000 */
[----:B------:R-:W-:Y:S01]  /*0690*/  ISETP.NE.AND P1, PT, R14, 0x3, PT ;  /* 0x000000030e00780c */ /* 0x000fe20003f25270 */
[----:B--2---:R-:W-:Y:S01]  /*06a0*/  IMAD.MOV R21, RZ, RZ, -R10 ;  /* 0x000000ffff157224 */ /* 0x004fe200078e0a0a */
[----:B------:R-:W-:-:S02]  /*06b0*/  R2UR UR43, R15 ;  /* 0x000000000f2b72ca */ /* 0x000fc400000e0000 */
[----:B------:R-:W-:Y:S01]  /*06c0*/  ISETP.EQ.OR P1, PT, R14, RZ, !P1 ;  /* 0x000000ff0e00720c */ /* 0x000fe20004f22670 */
[----:B-1----:R-:W-:Y:S01]  /*06d0*/  @!UP0 ULEA UR8, UR7, UR6, 0x18 ;  /* 0x0000000607088291 */ /* 0x002fe2000f8ec03f */
[----:B-----5:R-:W-:Y:S01]  /*06e0*/  IMAD R21, R12, R21, UR12 ;  /* 0x0000000c0c157e24 */ /* 0x020fe2000f8e0215 */
[----:B------:R-:W-:-:S04]  /*06f0*/  @!UP1 UIADD3 UR6, -UR11, 0x100000, URZ ;  /* 0x001000000b069890 */ /* 0x000fc8000fffe13f */
[----:B------:R-:W-:Y:S02]  /*0700*/  @!UP1 USHF.L.U32 UR7, UR6, 0xb, URZ ;  /* 0x0000000b06079899 */ /* 0x000fe4000800063f */
[----:B------:R-:W-:Y:S01]  /*0710*/  @!UP1 USHF.L.U32 UR6, UR6, 0x1, URZ ;  /* 0x0000000106069899 */ /* 0x000fe2000800063f */
[C---:B------:R-:W-:Y:S01]  /*0720*/  ISETP.EQ.AND P1, PT, R8.reuse, RZ, P1 ;  /* 0x000000ff0800720c */ /* 0x040fe20000f22270 */
[----:B----4-:R-:W-:Y:S01]  /*0730*/  IMAD.MOV R24, RZ, RZ, -R9 ;  /* 0x000000ffff187224 */ /* 0x010fe200078e0a09 */
[----:B------:R-:W-:Y:S01]  /*0740*/  VOTEU.ALL UP0, P0 ;  /* 0x00000000003f7886 */ /* 0x000fe20000000000 */
[----:B------:R-:W-:Y:S01]  /*0750*/  ISETP.NE.AND P2, PT, R8, RZ, PT ;  /* 0x000000ff0800720c */ /* 0x000fe20003f45270 */
[----:B---3--:R-:W-:Y:S01]  /*0760*/  @!UP1 ULEA UR9, UR10, UR9, 0x18 ;  /* 0x000000090a099291 */ /* 0x008fe2000f8ec03f */
[----:B0-----:R-:W-:Y:S01]  /*0770*/  IMAD R3, R25, R24, R6 ;  /* 0x0000001819037224 */ /* 0x001fe200078e0206 */
[----:B------:R-:W-:Y:S01]  /*0780*/  VOTEU.ALL UP1, P0 ;  /* 0x00000000003f7886 */ /* 0x000fe20000020000 */
[----:B------:R-:W-:Y:S01]  /*0790*/  LOP3.LUT P0, RZ, R5, 0x7, RZ, 0xc0, !PT ;  /* 0x0000000705ff7812 */ /* 0x000fe2000780c0ff */
[----:B------:R-:W0:Y:S02]  /*07a0*/  FENCE.VIEW.ASYNC.S ;  /* 0x00000000000073c6 */ /* 0x000e240000000000 */
[----:B0-----:R0:W1:Y:S01]  /*07b0*/  @!UP0 SYNCS.EXCH.64 URZ, [UR8+0x60], UR4 ;  /* 0x00006004083f85b2 */ /* 0x0010620008000100 */
[----:B------:R-:W-:-:S02]  /*07c0*/  SEL R23, RZ, 0x1, !P1 ;  /* 0x00000001ff177807 */ /* 0x000fc40004800000 */
[----:B------:R-:W-:Y:S02]  /*07d0*/  ISETP.NE.AND P4, PT, R3, R56, PT ;  /* 0x000000380300720c */ /* 0x000fe40003f85270 */
[----:B------:R-:W-:Y:S02]  /*07e0*/  ISETP.LT.U32.AND P0, PT, R56, 0x2, !P0 ;  /* 0x000000023800780c */ /* 0x000fe40004701070 */
[----:B------:R-:W-:Y:S02]  /*07f0*/  ISETP.EQ.OR P4, PT, R21, RZ, !P4 ;  /* 0x000000ff1500720c */ /* 0x000fe40006782670 */
[----:B------:R-:W-:Y:S02]  /*0800*/  SEL R23, R23, 0x2, P5 ;  /* 0x0000000217177807 */ /* 0x000fe40002800000 */
[----:B------:R-:W-:-:S04]  /*0810*/  PLOP3.LUT P0, PT, P0, P4, PT, 0x80, 0x0 ;  /* 0x000000000000781c */ /* 0x000fc80000709070 */
[----:B------:R-:W-:Y:S01]  /*0820*/  P2R R71, PR, RZ, 0x1 ;  /* 0x00000001ff477803 */ /* 0x000fe20000000000 */
[----:B------:R0:W2:Y:S01]  /*0830*/  @!UP1 SYNCS.EXCH.64 URZ, [UR8+0x68], UR4 ;  /* 0x00006804083f95b2 */ /* 0x0000a20008000100 */
[----:B------:R-:W-:Y:S01]  /*0840*/  NOP ;  /* 0x0000000000007918 */ /* 0x000fe20000000000 */
[----:B------:R0:W3:Y:S01]  /*0850*/  @!UP2 SYNCS.EXCH.64 URZ, [UR9+0x40], UR6 ;  /* 0x00004006093fa5b2 */ /* 0x0000e20008000100 */
[----:B------:R0:W4:Y:S01]  /*0860*/  @!UP3 SYNCS.EXCH.64 URZ, [UR9+0x48], UR6 ;  /* 0x00004806093fb5b2 */ /* 0x0001220008000100 */
[----:B------:R0:W0:Y:S01]  /*0870*/  @!UP4 SYNCS.EXCH.64 URZ, [UR9+0x50], UR6 ;  /* 0x00005006093fc5b2 */ /* 0x0000220008000100 */
[----:B------:R0:W0:Y:S01]  /*0880*/  @!UP5 SYNCS.EXCH.64 URZ, [UR9+0x58], UR6 ;  /* 0x00005806093fd5b2 */ /* 0x0000220008000100 */
[----:B------:R-:W-:Y:S01]  /*0890*/  NOP ;  /* 0x0000000000007918 */ /* 0x000fe20000000000 */
[----:B------:R-:W-:Y:S05]  /*08a0*/  @!P3 BRA `(.L_x_3) ;  /* 0x000000000008b947 */ /* 0x000fea0003800000 */
[----:B01234-:R-:W-:Y:S01]  /*08b0*/  UCGABAR_ARV ;  /* 0x00000000000079c7 */ /* 0x01ffe20008000000 */
[----:B------:R-:W-:Y:S05]  /*08c0*/  BRA `(.L_x_4) ;  /* 0x0000000000047947 */ /* 0x000fea0003800000 */
.L_x_3:
[----:B01234-:R-:W-:Y:S01]  /*08d0*/  NOP ;  /* 0x0000000000007918 */ /* 0x01ffe20000000000 */
.L_x_4:
[----:B------:R-:W-:Y:S01]  /*08e0*/  ULDC.64 UR4, c[0x0][0x598] ;  /* 0x0001660000047ab9 */ /* 0x000fe20000000a00 */
[----:B------:R-:W-:Y:S01]  /*08f0*/  ULDC.64 UR36, c[0x0][0x208] ;  /* 0x0000820000247ab9 */ /* 0x000fe20000000a00 */
[----:B------:R-:W-:-:S04]  /*0900*/  ISETP.NE.U32.AND P0, PT, RZ, UR4, PT ;  /* 0x00000004ff007c0c */ /* 0x000fc8000bf05070 */
[----:B------:R-:W-:-:S13]  /*0910*/  ISETP.NE.AND.EX P0, PT, RZ, UR5, PT, P0 ;  /* 0x00000005ff007c0c */ /* 0x000fda000bf05300 */
[----:B------:R-:W-:Y:S05]  /*0920*/  @!P0 BRA `(.L_x_5) ;  /* 0x00000000001c8947 */ /* 0x000fea0003800000 */
[----:B------:R-:W0:Y:S02]  /*0930*/  LDC.64 R2, c[0x0][0x598] ;  /* 0x00016600ff027b82 */ /* 0x000e240000000a00 */
[----:B0-----:R-:W2:Y:S02]  /*0940*/  LDG.E.64 R2, desc[UR36][R2.64] ;  /* 0x0000002402027981 */ /* 0x001ea4000c1e1b00 */
[----:B--2---:R-:W-:-:S04]  /*0950*/  ISETP.NE.U32.AND P0, PT, R2, RZ, PT ;  /* 0x000000ff0200720c */ /* 0x004fc80003f05070 */
[----:B------:R-:W-:-:S13]  /*0960*/  ISETP.NE.AND.EX P0, PT, R3, RZ, PT, P0 ;  /* 0x000000ff0300720c */ /* 0x000fda0003f05300 */
[----:B------:R-:W-:Y:S05]  /*0970*/  @!P0 BRA `(.L_x_5) ;  /* 0x0000000000088947 */ /* 0x000fea0003800000 */
[----:B------:R0:W5:Y:S01]  /*0980*/  LD.E R57, desc[UR36][R2.64] ;  /* 0x0000002402397980 */ /* 0x000162000c101900 */
[----:B------:R-:W-:Y:S05]  /*0990*/  BRA `(.L_x_6) ;  /* 0x0000000000247947 */ /* 0x000fea0003800000 */
.L_x_5:
[----:B------:R-:W-:Y:S02]  /*09a0*/  ULDC.64 UR4, c[0x0][0x588] ;  /* 0x0001620000047ab9 */ /* 0x000fe40000000a00 */
[----:B------:R-:W-:-:S04]  /*09b0*/  ISETP.NE.U32.AND P0, PT, RZ, UR4, PT ;  /* 0x00000004ff007c0c */ /* 0x000fc8000bf05070 */
[----:B------:R-:W-:-:S13]  /*09c0*/  ISETP.NE.AND.EX P0, PT, RZ, UR5, PT, P0 ;  /* 0x00000005ff007c0c */ /* 0x000fda000bf05300 */
[----:B------:R-:W-:Y:S05]  /*09d0*/  @!P0 BRA `(.L_x_7) ;  /* 0x00000000000c8947 */ /* 0x000fea0003800000 */
[----:B------:R-:W0:Y:S02]  /*09e0*/  LDC.64 R2, c[0x0][0x588] ;  /* 0x00016200ff027b82 */ /* 0x000e240000000a00 */
[----:B0-----:R1:W5:Y:S01]  /*09f0*/  LDG.E R57, desc[UR36][R2.64] ;  /* 0x0000002402397981 */ /* 0x001362000c1e1900 */
[----:B------:R-:W-:Y:S05]  /*0a00*/  BRA `(.L_x_6) ;  /* 0x0000000000087947 */ /* 0x000fea0003800000 */
.L_x_7:
[----:B------:R-:W-:Y:S02]  /*0a10*/  ULDC UR4, c[0x0][0x580] ;  /* 0x0001600000047ab9 */ /* 0x000fe40000000800 */
[----:B------:R-:W-:-:S07]  /*0a20*/  IMAD.U32 R57, RZ, RZ, UR4 ;  /* 0x00000004ff397e24 */ /* 0x000fce000f8e00ff */
.L_x_6:
[----:B------:R-:W-:Y:S02]  /*0a30*/  ULDC.64 UR4, c[0x0][0x5a0] ;  /* 0x0001680000047ab9 */ /* 0x000fe40000000a00 */
[----:B------:R-:W-:-:S04]  /*0a40*/  ISETP.NE.U32.AND P0, PT, RZ, UR4, PT ;  /* 0x00000004ff007c0c */ /* 0x000fc8000bf05070 */
[----:B------:R-:W-:-:S13]  /*0a50*/  ISETP.NE.AND.EX P0, PT, RZ, UR5, PT, P0 ;  /* 0x00000005ff007c0c */ /* 0x000fda000bf05300 */
[----:B------:R-:W-:Y:S05]  /*0a60*/  @!P0 BRA `(.L_x_8) ;  /* 0x00000000001c8947 */ /* 0x000fea0003800000 */
[----:B01----:R-:W0:Y:S02]  /*0a70*/  LDC.64 R2, c[0x0][0x5a0] ;  /* 0x00016800ff027b82 */ /* 0x003e240000000a00 */
[----:B0-----:R-:W2:Y:S02]  /*0a80*/  LDG.E.64 R2, desc[UR36][R2.64] ;  /* 0x0000002402027981 */ /* 0x001ea4000c1e1b00 */
[----:B--2---:R-:W-:-:S04]  /*0a90*/  ISETP.NE.U32.AND P0, PT, R2, RZ, PT ;  /* 0x000000ff0200720c */ /* 0x004fc80003f05070 */
[----:B------:R-:W-:-:S13]  /*0aa0*/  ISETP.NE.AND.EX P0, PT, R3, RZ, PT, P0 ;  /* 0x000000ff0300720c */ /* 0x000fda0003f05300 */
[----:B------:R-:W-:Y:S05]  /*0ab0*/  @!P0 BRA `(.L_x_8) ;  /* 0x0000000000088947 */ /* 0x000fea0003800000 */
[----:B------:R0:W5:Y:S01]  /*0ac0*/  LD.E R58, desc[UR36][R2.64] ;  /* 0x00000024023a7980 */ /* 0x000162000c101900 */
[----:B------:R-:W-:Y:S05]  /*0ad0*/  BRA `(.L_x_9) ;  /* 0x0000000000247947 */ /* 0x000fea0003800000 */
.L_x_8:
[----:B------:R-:W-:Y:S02]  /*0ae0*/  ULDC.64 UR4, c[0x0][0x590] ;  /* 0x0001640000047ab9 */ /* 0x000fe40000000a00 */
[----:B------:R-:W-:-:S04]  /*0af0*/  ISETP.NE.U32.AND P0, PT, RZ, UR4, PT ;  /* 0x00000004ff007c0c */ /* 0x000fc8000bf05070 */
[----:B------:R-:W-:-:S13]  /*0b00*/  ISETP.NE.AND.EX P0, PT, RZ, UR5, PT, P0 ;  /* 0x00000005ff007c0c */ /* 0x000fda000bf05300 */
[----:B------:R-:W-:Y:S05]  /*0b10*/  @!P0 BRA `(.L_x_10) ;  /* 0x00000000000c8947 */ /* 0x000fea0003800000 */
[----:B------:R-:W2:Y:S02]  /*0b20*/  LDC.64 R58, c[0x0][0x590] ;  /* 0x00016400ff3a7b82 */ /* 0x000ea40000000a00 */
[----:B--2---:R2:W5:Y:S01]  /*0b30*/  LDG.E R58, desc[UR36][R58.64] ;  /* 0x000000243a3a7981 */ /* 0x004562000c1e1900 */
[----:B------:R-:W-:Y:S05]  /*0b40*/  BRA `(.L_x_9) ;  /* 0x0000000000087947 */ /* 0x000fea0003800000 */
.L_x_10:
[----:B------:R-:W-:Y:S02]  /*0b50*/  ULDC UR4, c[0x0][0x584] ;  /* 0x0001610000047ab9 */ /* 0x000fe40000000800 */
[----:B------:R-:W-:-:S07]  /*0b60*/  IMAD.U32 R58, RZ, RZ, UR4 ;  /* 0x00000004ff3a7e24 */ /* 0x000fce000f8e00ff */
.L_x_9:
[----:B01----:R-:W0:Y:S01]  /*0b70*/  LDC R2, c[0x0][0x65c] ;  /* 0x00019700ff027b82 */ /* 0x003e220000000800 */
[----:B------:R-:W-:Y:S01]  /*0b80*/  ULDC UR6, c[0x0][0x28c] ;  /* 0x0000a30000067ab9 */ /* 0x000fe20000000800 */
[----:B------:R-:W-:Y:S01]  /*0b90*/  ISETP.NE.AND P0, PT, R8, 0x2, PT ;  /* 0x000000020800780c */ /* 0x000fe20003f05270 */
[----:B------:R-:W-:Y:S01]  /*0ba0*/  UIADD3 UR6, UR6, 0x7f, URZ ;  /* 0x0000007f06067890 */ /* 0x000fe2000fffe03f */
[----:B------:R-:W-:Y:S01]  /*0bb0*/  IMAD.U32 R8, RZ, RZ, UR12 ;  /* 0x0000000cff087e24 */ /* 0x000fe2000f8e00ff */
[----:B------:R-:W-:Y:S01]  /*0bc0*/  UMOV UR38, URZ ;  /* 0x0000003f00267c82 */ /* 0x000fe20008000000 */
[----:B------:R-:W-:Y:S01]  /*0bd0*/  UMOV UR39, URZ ;  /* 0x0000003f00277c82 */ /* 0x000fe20008000000 */
[----:B------:R-:W-:Y:S01]  /*0be0*/  USHF.R.S32.HI UR7, URZ, 0x1f, UR6 ;  /* 0x0000001f3f077899 */ /* 0x000fe20008011406 */
[----:B------:R-:W-:-:S03]  /*0bf0*/  ULDC.64 UR8, c[0x0][0x650] ;  /* 0x0001940000087ab9 */ /* 0x000fc60000000a00 */
[----:B------:R-:W-:-:S04]  /*0c00*/  ULEA.HI UR7, UR7, UR6, URZ, 0x7 ;  /* 0x0000000607077291 */ /* 0x000fc8000f8f383f */
[----:B------:R-:W-:Y:S01]  /*0c10*/  USHF.R.S32.HI UR40, URZ, 0x7, UR7 ;  /* 0x000000073f287899 */ /* 0x000fe20008011407 */
[----:B0-----:R-:W-:-:S13]  /*0c20*/  ISETP.NE.AND P1, PT, R2, 0x1, PT ;  /* 0x000000010200780c */ /* 0x001fda0003f25270 */
[----:B------:R-:W0:Y:S01]  /*0c30*/  @P1 LDC R17, c[0x0][0x10] ;  /* 0x00000400ff111b82 */ /* 0x000e220000000800 */
[----:B------:R-:W-:Y:S02]  /*0c40*/  @P1 IMAD.MOV.U32 R7, RZ, RZ, RZ ;  /* 0x000000ffff071224 */ /* 0x000fe400078e00ff */
[----:B------:R-:W-:-:S05]  /*0c50*/  @P1 IMAD.MOV.U32 R9, RZ, RZ, RZ ;  /* 0x000000ffff091224 */ /* 0x000fca00078e00ff */
[----:B------:R-:W1:Y:S01]  /*0c60*/  @!P1 LDC R3, c[0x0][0xc] ;  /* 0x00000300ff039b82 */ /* 0x000e620000000800 */
[----:B------:R-:W-:Y:S01]  /*0c70*/  ULDC UR4, c[0x0][0xc] ;  /* 0x0000030000047ab9 */ /* 0x000fe20000000800 */
[----:B------:R-:W-:Y:S02]  /*0c80*/  ULDC UR5, c[0x0][0x10] ;  /* 0x0000040000057ab9 */ /* 0x000fe40000000800 */
[----:B------:R-:W-:-:S04]  /*0c90*/  UIMAD.WIDE.U32 UR4, UR4, UR5, URZ ;  /* 0x00000005040472a5 */ /* 0x000fc8000f8e003f */
[----:B------:R-:W3:Y:S01]  /*0ca0*/  LDC R0, c[0x0][0x14] ;  /* 0x00000500ff007b82 */ /* 0x000ee20000000800 */
[----:B0-----:R-:W-:-:S04]  /*0cb0*/  @P1 IMAD.WIDE.U32 R16, R17, UR12, R6 ;  /* 0x0000000c11101c25 */ /* 0x001fc8000f8e0006 */
[----:B------:R-:W-:Y:S02]  /*0cc0*/  @P1 IMAD.IADD R17, R17, 0x1, R9 ;  /* 0x0000000111111824 */ /* 0x000fe400078e0209 */
[----:B------:R-:W-:Y:S02]  /*0cd0*/  IMAD.MOV.U32 R9, RZ, RZ, RZ ;  /* 0x000000ffff097224 */ /* 0x000fe400078e00ff */
[----:B-1----:R-:W-:-:S04]  /*0ce0*/  @!P1 IMAD.WIDE.U32 R8, R6, R3, R8 ;  /* 0x0000000306089225 */ /* 0x002fc800078e0008 */
[----:B------:R-:W-:Y:S02]  /*0cf0*/  @!P1 IMAD.MOV.U32 R16, RZ, RZ, R8 ;  /* 0x000000ffff109224 */ /* 0x000fe400078e0008 */
[----:B---3--:R-:W-:-:S04]  /*0d00*/  IMAD.WIDE.U32 R10, R0, UR4, RZ ;  /* 0x00000004000a7c25 */ /* 0x008fc8000f8e00ff */
[----:B------:R-:W-:Y:S01]  /*0d10*/  IMAD R3, R0, UR5, RZ ;  /* 0x0000000500037c24 */ /* 0x000fe2000f8e02ff */
[----:B------:R0:W-:Y:S01]  /*0d20*/  STL.64 [R1], R10 ;  /* 0x0000000a01007387 */ /* 0x0001e20000100a00 */
[----:B------:R-:W-:Y:S02]  /*0d30*/  @!P1 IMAD.MOV.U32 R17, RZ, RZ, R9 ;  /* 0x000000ffff119224 */ /* 0x000fe400078e0009 */
[----:B------:R-:W-:Y:S01]  /*0d40*/  IMAD.IADD R0, R11, 0x1, R3 ;  /* 0x000000010b007824 */ /* 0x000fe200078e0203 */
[----:B------:R-:W-:Y:S06]  /*0d50*/  @P0 BRA `(.L_x_11) ;  /* 0x0000000000200947 */ /* 0x000fec0003800000 */
[----:B------:R-:W-:Y:S01]  /*0d60*/  UISETP.GE.U32.AND UP0, UPT, UR40, 0x3, UPT ;  /* 0x000000032800788c */ /* 0x000fe2000bf06070 */
[----:B------:R-:W-:Y:S01]  /*0d70*/  IADD3 R16, P0, R16, R10, RZ ;  /* 0x0000000a10107210 */ /* 0x000fe20007f1e0ff */
[----:B------:R-:W-:Y:S01]  /*0d80*/  UIMAD.WIDE.U32 UR4, UR40, -0x55555555, URZ ;  /* 0xaaaaaaab280478a5 */ /* 0x000fe2000f8e003f */
[----:B------:R-:W-:-:S03]  /*0d90*/  UMOV UR39, URZ ;  /* 0x0000003f00277c82 */ /* 0x000fc60008000000 */
[----:B------:R-:W-:Y:S01]  /*0da0*/  USHF.R.U32.HI UR4, URZ, 0x1, UR5 ;  /* 0x000000013f047899 */ /* 0x000fe20008011605 */
[----:B------:R-:W-:-:S03]  /*0db0*/  IMAD.X R17, R0, 0x1, R17, P0 ;  /* 0x0000000100117824 */ /* 0x000fc600000e0611 */
[----:B------:R-:W-:Y:S02]  /*0dc0*/  UIMAD UR38, UR4, -0x3, UR40 ;  /* 0xfffffffd042678a4 */ /* 0x000fe4000f8e0228 */
[----:B------:R-:W-:-:S12]  /*0dd0*/  @UP0 ULOP3.LUT UR39, UR4, 0x1, URZ, 0xc0, !UPT ;  /* 0x0000000104270892 */ /* 0x000fd8000f8ec03f */
.L_x_11:
[----:B------:R-:W-:Y:S01]  /*0de0*/  ISETP.GE.U32.AND P0, PT, R16, UR8, PT ;  /* 0x0000000810007c0c */ /* 0x000fe2000bf06070 */
[----:B------:R-:W-:Y:S01]  /*0df0*/  IMAD.MOV.U32 R22, RZ, RZ, -0x1 ;  /* 0xffffffffff167424 */ /* 0x000fe200078e00ff */
[----:B------:R-:W-:Y:S01]  /*0e00*/  PRMT R3, RZ, 0x7610, R3 ;  /* 0x00007610ff037816 */ /* 0x000fe20000000003 */
[----:B------:R-:W-:Y:S01]  /*0e10*/  IMAD.MOV.U32 R18, RZ, RZ, -0x1 ;  /* 0xffffffffff127424 */ /* 0x000fe200078e00ff */
[----:B------:R-:W-:Y:S01]  /*0e20*/  ISETP.GE.U32.AND.EX P0, PT, R17, UR9, PT, P0 ;  /* 0x0000000911007c0c */ /* 0x000fe2000bf06100 */
[----:B------:R-:W-:-:S12]  /*0e30*/  IMAD.MOV.U32 R19, RZ, RZ, -0x1 ;  /* 0xffffffffff137424 */ /* 0x000fd800078e00ff */
[----:B------:R-:W-:Y:S05]  /*0e40*/  @P0 BRA `(.L_x_12) ;  /* 0x0000000400280947 */ /* 0x000fea0003800000 */
[----:B------:R-:W1:Y:S01]  /*0e50*/  LDC.64 R18, c[0x0][0x628] ;  /* 0x00018a00ff127b82 */ /* 0x000e620000000a00 */
[----:B------:R-:W-:Y:S02]  /*0e60*/  IMAD.MOV.U32 R8, RZ, RZ, R16 ;  /* 0x000000ffff087224 */ /* 0x000fe400078e0010 */
[----:B------:R-:W-:-:S05]  /*0e70*/  IMAD.MOV.U32 R9, RZ, RZ, R17 ;  /* 0x000000ffff097224 */ /* 0x000fca00078e0011 */
[----:B------:R-:W3:Y:S08]  /*0e80*/  LDC R22, c[0x0][0x630] ;  /* 0x00018c00ff167b82 */ /* 0x000ef00000000800 */
[----:B------:R-:W4:Y:S01]  /*0e90*/  LDC.64 R26, c[0x0][0x620] ;  /* 0x00018800ff1a7b82 */ /* 0x000f220000000a00 */
[----:B-1----:R-:W-:-:S04]  /*0ea0*/  ISETP.NE.U32.AND P0, PT, R18, RZ, PT ;  /* 0x000000ff1200720c */ /* 0x002fc80003f05070 */
[----:B------:R-:W-:-:S13]  /*0eb0*/  ISETP.NE.AND.EX P0, PT, R19, RZ, PT, P0 ;  /* 0x000000ff1300720c */ /* 0x000fda0003f05300 */
[----:B---34-:R-:W-:Y:S05]  /*0ec0*/  @!P0 BRA `(.L_x_13) ;  /* 0x0000000000288947 */ /* 0x018fea0003800000 */
[----:B------:R-:W1:Y:S02]  /*0ed0*/  LDC R3, c[0x0][0x634] ;  /* 0x00018d00ff037b82 */ /* 0x000e640000000800 */
[----:B-1----:R-:W-:-:S05]  /*0ee0*/  IADD3 R3, P0, R16, R3, RZ ;  /* 0x0000000310037210 */ /* 0x002fca0007f1e0ff */
[----:B------:R-:W-:-:S04]  /*0ef0*/  IMAD.X R15, RZ, RZ, R17, P0 ;  /* 0x000000ffff0f7224 */ /* 0x000fc800000e0611 */
[----:B------:R-:W-:-:S04]  /*0f00*/  IMAD.WIDE.U32 R8, R15, R18, RZ ;  /* 0x000000120f087225 */ /* 0x000fc800078e00ff */
[----:B0-----:R-:W-:-:S04]  /*0f10*/  IMAD.WIDE.U32 R10, P0, R3, R19, R8 ;  /* 0x00000013030a7225 */ /* 0x001fc80007800008 */
[----:B------:R-:W-:-:S04]  /*0f20*/  IMAD.WIDE.U32 R8, R3, R18, RZ ;  /* 0x0000001203087225 */ /* 0x000fc800078e00ff */
[----:B------:R-:W-:Y:S01]  /*0f30*/  IMAD.X R13, RZ, RZ, RZ, P0 ;  /* 0x000000ffff0d7224 */ /* 0x000fe200000e06ff */
[----:B------:R-:W-:Y:S01]  /*0f40*/  IADD3 RZ, P0, R9, R10, RZ ;  /* 0x0000000a09ff7210 */ /* 0x000fe20007f1e0ff */
[----:B------:R-:W-:-:S04]  /*0f50*/  IMAD.MOV.U32 R12, RZ, RZ, R11 ;  /* 0x000000ffff0c7224 */ /* 0x000fc800078e000b */
[----:B------:R-:W-:-:S08]  /*0f60*/  IMAD.WIDE.U32.X R8, R15, R19, R12, P0 ;  /* 0x000000130f087225 */ /* 0x000fd000000e040c */
.L_x_13:
[----:B------:R-:W1:Y:S01]  /*0f70*/  LDC.64 R30, c[0x0][0x640] ;  /* 0x00019000ff1e7b82 */ /* 0x000e620000000a00 */
[-CC-:B------:R-:W-:Y:S02]  /*0f80*/  SHF.R.U64 R32, R8, R22.reuse, R9.reuse ;  /* 0x0000001608207219 */ /* 0x180fe40000001209 */
[----:B------:R-:W-:Y:S02]  /*0f90*/  SHF.R.U32.HI R3, RZ, R22, R9 ;  /* 0x00000016ff037219 */ /* 0x000fe40000011609 */
[----:B0-----:R-:W-:-:S03]  /*0fa0*/  IADD3 R11, P0, RZ, -R32, RZ ;  /* 0x80000020ff0b7210 */ /* 0x001fc60007f1e0ff */
[----:B------:R-:W0:Y:S02]  /*0fb0*/  LDC R12, c[0x0][0x618] ;  /* 0x00018600ff0c7b82 */ /* 0x000e240000000800 */
[----:B------:R-:W-:Y:S02]  /*0fc0*/  IMAD.X R3, RZ, RZ, ~R3, P0 ;  /* 0x000000ffff037224 */ /* 0x000fe400000e0e03 */
[----:B------:R-:W-:-:S04]  /*0fd0*/  IMAD.WIDE.U32 R8, R11, R26, R16 ;  /* 0x0000001a0b087225 */ /* 0x000fc800078e0010 */
[----:B------:R-:W3:Y:S01]  /*0fe0*/  LDC R22, c[0x0][0x608] ;  /* 0x00018200ff167b82 */ /* 0x000ee20000000800 */
[----:B------:R-:W-:-:S04]  /*0ff0*/  IMAD R10, R3, R26, RZ ;  /* 0x0000001a030a7224 */ /* 0x000fc800078e02ff */
[----:B------:R-:W-:Y:S02]  /*1000*/  IMAD R3, R11, R27, R10 ;  /* 0x0000001b0b037224 */ /* 0x000fe400078e020a */
[----:B------:R-:W-:Y:S01]  /*1010*/  IMAD.MOV.U32 R10, RZ, RZ, -0x1 ;  /* 0xffffffffff0a7424 */ /* 0x000fe200078e00ff */
[----:B------:R-:W4:Y:S01]  /*1020*/  LDC R29, c[0x0][0x658] ;  /* 0x00019600ff1d7b82 */ /* 0x000f220000000800 */
[----:B------:R-:W-:Y:S01]  /*1030*/  IMAD.IADD R3, R9, 0x1, R3 ;  /* 0x0000000109037824 */ /* 0x000fe200078e0203 */
[----:B-1----:R-:W-:-:S04]  /*1040*/  ISETP.NE.U32.AND P0, PT, R30, RZ, PT ;  /* 0x000000ff1e00720c */ /* 0x002fc80003f05070 */
[----:B------:R-:W-:Y:S02]  /*1050*/  ISETP.NE.AND.EX P0, PT, R31, RZ, PT, P0 ;  /* 0x000000ff1f00720c */ /* 0x000fe40003f05300 */
[----:B------:R-:W1:Y:S01]  /*1060*/  LDC R26, c[0x0][0x600] ;  /* 0x00018000ff1a7b82 */ /* 0x000e620000000800 */
[-CC-:B0-----:R-:W-:Y:S02]  /*1070*/  SHF.R.U64 R18, R8, R12.reuse, R3.reuse ;  /* 0x0000000c08127219 */ /* 0x181fe40000001203 */
[----:B------:R-:W-:-:S05]  /*1080*/  SHF.R.U32.HI R3, RZ, R12, R3 ;  /* 0x0000000cff037219 */ /* 0x000fca0000011603 */
[----:B------:R-:W0:Y:S01]  /*1090*/  LDC R27, c[0x0][0x648] ;  /* 0x00019200ff1b7b82 */ /* 0x000e220000000800 */
[-CC-:B---3--:R-:W-:Y:S02]  /*10a0*/  SHF.R.U64 R34, R18, R22.reuse, R3.reuse ;  /* 0x0000001612227219 */ /* 0x188fe40000001203 */
[----:B------:R-:W-:Y:S01]  /*10b0*/  SHF.R.U32.HI R8, RZ, R22, R3 ;  /* 0x00000016ff087219 */ /* 0x000fe20000011603 */
[----:B------:R-:W-:-:S04]  /*10c0*/  IMAD.MOV.U32 R22, RZ, RZ, 0x1 ;  /* 0x00000001ff167424 */ /* 0x000fc800078e00ff */
[----:B------:R-:W3:Y:S01]  /*10d0*/  LDC R33, c[0x0][0x638] ;  /* 0x00018e00ff217b82 */ /* 0x000ee20000000800 */
[-CC-:B----4-:R-:W-:Y:S02]  /*10e0*/  SHF.R.U64 R36, R34, R29.reuse, R8.reuse ;  /* 0x0000001d22247219 */ /* 0x190fe40000001208 */
[-C--:B------:R-:W-:Y:S02]  /*10f0*/  SHF.L.U32 R3, R10, R29.reuse, RZ ;  /* 0x0000001d0a037219 */ /* 0x080fe400000006ff */
[----:B------:R-:W-:Y:S01]  /*1100*/  SHF.R.U32.HI R9, RZ, R29, R8 ;  /* 0x0000001dff097219 */ /* 0x000fe20000011608 */
[----:B------:R-:W-:Y:S01]  /*1110*/  IMAD.MOV.U32 R8, RZ, RZ, R36 ;  /* 0x000000ffff087224 */ /* 0x000fe200078e0024 */
[----:B------:R-:W-:Y:S01]  /*1120*/  LOP3.LUT R15, RZ, R3, RZ, 0x33, !PT ;  /* 0x00000003ff0f7212 */ /* 0x000fe200078e33ff */
[----:B------:R-:W4:Y:S01]  /*1130*/  LDC R28, c[0x0][0x610] ;  /* 0x00018400ff1c7b82 */ /* 0x000f220000000800 */
[----:B------:R-:W-:Y:S05]  /*1140*/  @!P0 BRA `(.L_x_14) ;  /* 0x0000000000288947 */ /* 0x000fea0003800000 */
[----:B------:R-:W2:Y:S02]  /*1150*/  LDC R3, c[0x0][0x64c] ;  /* 0x00019300ff037b82 */ /* 0x000ea40000000800 */
[----:B--2---:R-:W-:-:S05]  /*1160*/  IADD3 R3, P0, R36, R3, RZ ;  /* 0x0000000324037210 */ /* 0x004fca0007f1e0ff */
[----:B------:R-:W-:-:S04]  /*1170*/  IMAD.X R19, RZ, RZ, R9, P0 ;  /* 0x000000ffff137224 */ /* 0x000fc800000e0609 */
[----:B------:R-:W-:-:S04]  /*1180*/  IMAD.WIDE.U32 R8, R19, R30, RZ ;  /* 0x0000001e13087225 */ /* 0x000fc800078e00ff */
[----:B------:R-:W-:-:S04]  /*1190*/  IMAD.WIDE.U32 R10, P0, R3, R31, R8 ;  /* 0x0000001f030a7225 */ /* 0x000fc80007800008 */
[----:B------:R-:W-:-:S04]  /*11a0*/  IMAD.WIDE.U32 R8, R3, R30, RZ ;  /* 0x0000001e03087225 */ /* 0x000fc800078e00ff */
[----:B------:R-:W-:Y:S01]  /*11b0*/  IMAD.X R13, RZ, RZ, RZ, P0 ;  /* 0x000000ffff0d7224 */ /* 0x000fe200000e06ff */
[----:B------:R-:W-:Y:S01]  /*11c0*/  IADD3 RZ, P0, R9, R10, RZ ;  /* 0x0000000a09ff7210 */ /* 0x000fe20007f1e0ff */
[----:B------:R-:W-:-:S04]  /*11d0*/  IMAD.MOV.U32 R12, RZ, RZ, R11 ;  /* 0x000000ffff0c7224 */ /* 0x000fc800078e000b */
[----:B------:R-:W-:-:S08]  /*11e0*/  IMAD.WIDE.U32.X R8, R19, R31, R12, P0 ;  /* 0x0000001f13087225 */ /* 0x000fd000000e040c */
.L_x_14:
[----:B0-----:R-:W-:Y:S01]  /*11f0*/  SHF.R.U64 R7, R8, R27, R9 ;  /* 0x0000001b08077219 */ /* 0x001fe20000001209 */
[----:B-1----:R-:W-:Y:S01]  /*1200*/  VIADD R9, R26, 0xffffffff ;  /* 0xffffffff1a097836 */ /* 0x002fe20000000000 */
[----:B------:R-:W-:Y:S01]  /*1210*/  SHF.L.U32 R3, R22, R29, RZ ;  /* 0x0000001d16037219 */ /* 0x000fe200000006ff */
[----:B------:R-:W-:Y:S01]  /*1220*/  @P1 IMAD R21, R25, R24, R6 ;  /* 0x0000001819151224 */ /* 0x000fe200078e0206 */
[----:B------:R-:W-:Y:S01]  /*1230*/  LOP3.LUT R8, R34, R15, RZ, 0xc0, !PT ;  /* 0x0000000f22087212 */ /* 0x000fe200078ec0ff */
[----:B------:R-:W-:Y:S02]  /*1240*/  IMAD.MOV R10, RZ, RZ, -R7 ;  /* 0x000000ffff0a7224 */ /* 0x000fe400078e0a07 */
[----:B------:R-:W-:Y:S02]  /*1250*/  IMAD.MOV.U32 R6, RZ, RZ, 0x1 ;  /* 0x00000001ff067424 */ /* 0x000fe400078e00ff */
[----:B------:R-:W-:Y:S01]  /*1260*/  IMAD R8, R3, R7, R8 ;  /* 0x0000000703087224 */ /* 0x000fe200078e0208 */
[----:B------:R-:W-:Y:S01]  /*1270*/  LOP3.LUT R7, R18, R9, RZ, 0xc0, !PT ;  /* 0x0000000912077212 */ /* 0x000fe200078ec0ff */
[----:B---3--:R-:W-:-:S02]  /*1280*/  IMAD R3, R10, R33, R36 ;  /* 0x000000210a037224 */ /* 0x008fc400078e0224 */
[----:B----4-:R-:W-:Y:S02]  /*1290*/  IMAD R22, R8, R28, R21 ;  /* 0x0000001c08167224 */ /* 0x010fe400078e0215 */
[----:B------:R-:W-:Y:S01]  /*12a0*/  IMAD R7, R3, R26, R7 ;  /* 0x0000001a03077224 */ /* 0x000fe200078e0207 */
[----:B------:R-:W-:Y:S01]  /*12b0*/  PRMT R3, R6, 0x7610, R3 ;  /* 0x0000761006037816 */ /* 0x000fe20000000003 */
[----:B------:R-:W-:-:S03]  /*12c0*/  IMAD.MOV.U32 R19, RZ, RZ, R32 ;  /* 0x000000ffff137224 */ /* 0x000fc600078e0020 */
[----:B------:R-:W-:Y:S02]  /*12d0*/  SEL R18, R7, R22, !P1 ;  /* 0x0000001607127207 */ /* 0x000fe40004800000 */
[----:B------:R-:W-:-:S07]  /*12e0*/  SEL R22, R22, R7, !P1 ;  /* 0x0000000716167207 */ /* 0x000fce0004800000 */
.L_x_12:
[----:B------:R-:W-:Y:S05]  /*12f0*/  @!P3 BRA `(.L_x_15) ;  /* 0x00000000000cb947 */ /* 0x000fea0003800000 */
[----:B------:R-:W-:Y:S01]  /*1300*/  UCGABAR_WAIT ;  /* 0x0000000000007dc7 */ /* 0x000fe20008000000 */
[----:B------:R-:W-:Y:S01]  /*1310*/  CCTL.IVALL ;  /* 0x00000000ff00798f */ /* 0x000fe20002000000 */
[----:B------:R-:W-:Y:S05]  /*1320*/  BRA `(.L_x_16) ;  /* 0x0000000000047947 */ /* 0x000fea0003800000 */
.L_x_15:
[----:B------:R-:W-:Y:S06]  /*1330*/  BAR.SYNC.DEFER_BLOCKING 0x0 ;  /* 0x0000000000007b1d */ /* 0x000fec0000010000 */
.L_x_16:
[----:B------:R-:W-:Y:S05]  /*1340*/  @!P2 BRA `(.L_x_17) ;  /* 0x0000003800d8a947 */ /* 0x000fea0003800000 */
[----:B------:R-:W-:-:S13]  /*1350*/  ISETP.GT.U32.AND P0, PT, R35, 0x1, PT ;  /* 0x000000012300780c */ /* 0x000fda0003f04070 */
[----:B------:R-:W-:Y:S05]  /*1360*/  @P0 EXIT ;  /* 0x000000000000094d */ /* 0x000fea0003800000 */
.L_x_18:
[----:B------:R-:W-:-:S08]  /*1370*/  NOP ;  /* 0x0000000000007918 */ /* 0x000fd00000000000 */
[----:B------:R-:W1:Y:S02]  /*1380*/  USETMAXREG.TRY_ALLOC.CTAPOOL UP0, 0xe8 ;  /* 0x000000e8000079c8 */ /* 0x000e640008000600 */
[----:B-1----:R-:W-:-:S13]  /*1390*/  PLOP3.LUT P0, PT, PT, PT, UP0, 0x80, 0x0 ;  /* 0x000000000000781c */ /* 0x002fda0003f0f008 */
[----:B------:R-:W-:Y:S05]  /*13a0*/  @!P0 BRA `(.L_x_18) ;  /* 0xfffffffc00f08947 */ /* 0x000fea000383ffff */
[----:B------:R-:W-:-:S13]  /*13b0*/  LOP3.LUT P0, RZ, R3, 0xff, RZ, 0xc0, !PT ;  /* 0x000000ff03ff7812 */ /* 0x000fda000780c0ff */
[----:B------:R-:W-:Y:S05]  /*13c0*/  @!P0 EXIT ;  /* 0x000000000000894d */ /* 0x000fea0003800000 */
[----:B------:R-:W3:Y:S01]  /*13d0*/  LDL.64 R12, [R1] ;  /* 0x00000000010c7983 */ /* 0x000ee20000100a00 */
[----:B------:R-:W1:Y:S01]  /*13e0*/  S2UR UR4, SR_CgaCtaId ;  /* 0x00000000000479c3 */ /* 0x000e620000008800 */
[CC--:B------:R-:W-:Y:S01]  /*13f0*/  LEA.HI R3, R20.reuse, R5.reuse, RZ, 0x2 ;  /* 0x0000000514037211 */ /* 0x0c0fe200078f10ff */
[----:B------:R-:W-:Y:S01]  /*1400*/  UMOV UR41, 0x400 ;  /* 0x0000040000297882 */ /* 0x000fe20000000000 */
[----:B------:R-:W-:Y:S01]  /*1410*/  UISETP.LT.AND UP0, UPT, UR40, 0x1, UPT ;  /* 0x000000012800788c */ /* 0x000fe2000bf01270 */
[----:B------:R-:W-:Y:S01]  /*1420*/  LEA.HI R20, R20, R5, RZ, 0x5 ;  /* 0x0000000514147211 */ /* 0x000fe200078f28ff */
[----:B------:R-:W-:Y:S01]  /*1430*/  UIADD3 UR5, UR43, -0x1, URZ ;  /* 0xffffffff2b057890 */ /* 0x000fe2000fffe03f */
[----:B------:R-:W-:Y:S01]  /*1440*/  LOP3.LUT R4, R3, 0xfffffffc, RZ, 0xc0, !PT ;  /* 0xfffffffc03047812 */ /* 0x000fe200078ec0ff */
[----:B------:R-:W-:Y:S01]  /*1450*/  USEL UR42, UR40, 0x1, UP0 ;  /* 0x00000001282a7887 */ /* 0x000fe20008000000 */
[----:B------:R-:W4:Y:S01]  /*1460*/  LDC R65, c[0x0][0x658] ;  /* 0x00019600ff417b82 */ /* 0x000f220000000800 */
[--C-:B------:R-:W-:Y:S01]  /*1470*/  SHF.R.S32.HI R60, RZ, 0x2, R3.reuse ;  /* 0x00000002ff3c7819 */ /* 0x100fe20000011403 */
[----:B------:R-:W-:Y:S01]  /*1480*/  UISETP.NE.AND UP0, UPT, UR5, URZ, UPT ;  /* 0x0000003f0500728c */ /* 0x000fe2000bf05270 */
[----:B------:R-:W-:Y:S01]  /*1490*/  SHF.R.S32.HI R3, RZ, 0x1f, R3 ;  /* 0x0000001fff037819 */ /* 0x000fe20000011403 */
[----:B------:R-:W-:Y:S01]  /*14a0*/  IMAD.IADD R4, R5, 0x1, -R4 ;  /* 0x0000000105047824 */ /* 0x000fe200078e0a04 */
[----:B------:R-:W-:Y:S01]  /*14b0*/  ULDC UR8, c[0x0][0x284] ;  /* 0x0000a10000087ab9 */ /* 0x000fe20000000800 */
[----:B------:R-:W-:Y:S01]  /*14c0*/  IMAD.MOV.U32 R8, RZ, RZ, -0x1 ;  /* 0xffffffffff087424 */ /* 0x000fe200078e00ff */
[----:B------:R-:W-:Y:S01]  /*14d0*/  LEA.HI R3, R3, R60, RZ, 0x3 ;  /* 0x0000003c03037211 */ /* 0x000fe200078f18ff */
[----:B------:R-:W2:Y:S01]  /*14e0*/  LDC.64 R6, c[0x0][0x5c8] ;  /* 0x00017200ff067b82 */ /* 0x000ea20000000a00 */
[----:B------:R-:W-:Y:S01]  /*14f0*/  USEL UR7, URZ, 0x1, UP0 ;  /* 0x000000013f077887 */ /* 0x000fe20008000000 */
[----:B0-----:R-:W-:Y:S01]  /*1500*/  IMAD.MOV.U32 R10, RZ, RZ, 0x1 ;  /* 0x00000001ff0a7424 */ /* 0x001fe200078e00ff */
[----:B------:R-:W-:Y:S01]  /*1510*/  LOP3.LUT R3, R3, 0xfffffff8, RZ, 0xc0, !PT ;  /* 0xfffffff803037812 */ /* 0x000fe200078ec0ff */
[----:B------:R-:W-:Y:S01]  /*1520*/  IMAD.SHL.U32 R62, R4, 0x2, RZ ;  /* 0x00000002043e7824 */ /* 0x000fe200078e00ff */
[----:B------:R-:W-:Y:S01]  /*1530*/  LOP3.LUT R74, R23, 0x1, RZ, 0xfc, !PT ;  /* 0x00000001174a7812 */ /* 0x000fe200078efcff */
[----:B------:R-:W-:Y:S01]  /*1540*/  USHF.L.U32 UR47, UR40, 0x1, URZ ;  /* 0x00000001282f7899 */ /* 0x000fe2000800063f */
[----:B------:R-:W-:Y:S01]  /*1550*/  IMAD.U32 R75, RZ, RZ, UR7 ;  /* 0x00000007ff4b7e24 */ /* 0x000fe2000f8e00ff */
[----:B------:R-:W0:Y:S01]  /*1560*/  LDC R67, c[0x0][0x288] ;  /* 0x0000a200ff437b82 */ /* 0x000e220000000800 */
[----:B-1----:R-:W-:Y:S01]  /*1570*/  ULEA UR41, UR4, UR41, 0x18 ;  /* 0x0000002904297291 */ /* 0x002fe2000f8ec03f */
[----:B------:R-:W-:Y:S01]  /*1580*/  IMAD.IADD R60, R60, 0x1, -R3 ;  /* 0x000000013c3c7824 */ /* 0x000fe200078e0a03 */
[----:B------:R-:W-:Y:S01]  /*1590*/  USHF.L.U32 UR4, UR5, 0x3, URZ ;  /* 0x0000000305047899 */ /* 0x000fe2000800063f */
[----:B------:R-:W-:Y:S01]  /*15a0*/  SHF.R.S32.HI R3, RZ, 0x5, R20 ;  /* 0x00000005ff037819 */ /* 0x000fe20000011414 */
[----:B------:R-:W-:Y:S01]  /*15b0*/  UIADD3 UR5, UR41, 0x100, URZ ;  /* 0x0000010029057890 */ /* 0x000fe2000fffe03f */
[----:B------:R-:W-:Y:S01]  /*15c0*/  SHF.R.S32.HI R63, RZ, 0x1f, R62 ;  /* 0x0000001fff3f7819 */ /* 0x000fe2000001143e */
[----:B------:R-:W-:Y:S01]  /*15d0*/  UIADD3 UR6, UR41, 0xc100, URZ ;  /* 0x0000c10029067890 */ /* 0x000fe2000fffe03f */
[----:B------:R-:W1:Y:S01]  /*15e0*/  LDC R68, c[0x0][0x600] ;  /* 0x00018000ff447b82 */ /* 0x000e620000000800 */
[--C-:B------:R-:W-:Y:S01]  /*15f0*/  SHF.R.S32.HI R61, RZ, 0x1f, R60.reuse ;  /* 0x0000001fff3d7819 */ /* 0x100fe2000001143c */
[----:B------:R-:W-:Y:S01]  /*1600*/  USHF.R.U32.HI UR5, URZ, 0x4, UR5 ;  /* 0x000000043f057899 */ /* 0x000fe20008011605 */
[C-C-:B------:R-:W-:Y:S01]  /*1610*/  IMAD R70, R3.reuse, -0x10, -R60.reuse ;  /* 0xfffffff003467824 */ /* 0x140fe200078e0a3c */
[----:B------:R-:W-:Y:S01]  /*1620*/  USHF.R.U32.HI UR6, URZ, 0x4, UR6 ;  /* 0x000000043f067899 */ /* 0x000fe20008011606 */
[-C--:B----4-:R-:W-:Y:S01]  /*1630*/  SHF.L.U32 R8, R8, R65.reuse, RZ ;  /* 0x0000004108087219 */ /* 0x090fe200000006ff */
[----:B------:R-:W-:Y:S01]  /*1640*/  UIADD3 UR48, UR41, 0x40, URZ ;  /* 0x0000004029307890 */ /* 0x000fe2000fffe03f */
[----:B------:R-:W-:Y:S01]  /*1650*/  IMAD.WIDE R60, R3, 0x10, R60 ;  /* 0x00000010033c7825 */ /* 0x000fe200078e023c */
[----:B------:R-:W-:Y:S01]  /*1660*/  ULOP3.LUT UR4, UR4, 0x8, URZ, 0xc0, !UPT ;  /* 0x0000000804047892 */ /* 0x000fe2000f8ec03f */
[----:B------:R-:W-:Y:S01]  /*1670*/  SHF.L.U32 R65, R10, R65, RZ ;  /* 0x000000410a417219 */ /* 0x000fe200000006ff */
[----:B------:R-:W-:Y:S01]  /*1680*/  ULOP3.LUT UR5, UR5, 0x3fff, URZ, 0xc0, !UPT ;  /* 0x00003fff05057892 */ /* 0x000fe2000f8ec03f */
[C---:B--2---:R-:W-:Y:S01]  /*1690*/  SHF.L.U64.HI R64, R6.reuse, 0x3, R7 ;  /* 0x0000000306407819 */ /* 0x044fe20000010207 */
[----:B------:R-:W-:Y:S01]  /*16a0*/  ULOP3.LUT UR6, UR6, 0x3fff, URZ, 0xc0, !UPT ;  /* 0x00003fff06067892 */ /* 0x000fe2000f8ec03f */
[----:B------:R-:W-:Y:S01]  /*16b0*/  IMAD.SHL.U32 R59, R6, 0x8, RZ ;  /* 0x00000008063b7824 */ /* 0x000fe200078e00ff */
[----:B------:R-:W-:Y:S01]  /*16c0*/  LOP3.LUT R69, RZ, R8, RZ, 0x33, !PT ;  /* 0x00000008ff457212 */ /* 0x000fe200078e33ff */
[----:B------:R-:W-:Y:S01]  /*16d0*/  VIADD R70, R70, UR8 ;  /* 0x0000000846467c36 */ /* 0x000fe20008000000 */
[----:B------:R-:W-:Y:S01]  /*16e0*/  UIADD3 UR42, -UR42, UR40, URZ ;  /* 0x000000282a2a7290 */ /* 0x000fe2000fffe13f */
[----:B0-----:R-:W-:Y:S01]  /*16f0*/  IMAD R67, R4, -0x2, R67 ;  /* 0xfffffffe04437824 */ /* 0x001fe200078e0243 */
[----:B------:R-:W-:-:S02]  /*1700*/  ULEA UR43, UR43, UR48, 0x3 ;  /* 0x000000302b2b7291 */ /* 0x000fc4000f8e183f */
[----:B------:R-:W-:Y:S02]  /*1710*/  ULOP3.LUT UR49, UR4, 0x8, URZ, 0x3c, !UPT ;  /* 0x0000000804317892 */ /* 0x000fe4000f8e3c3f */
[----:B------:R-:W-:Y:S01]  /*1720*/  ULOP3.LUT UR44, UR4, 0x18, URZ, 0x3c, !UPT ;  /* 0x00000018042c7892 */ /* 0x000fe2000f8e3c3f */
[----:B-1----:R-:W-:Y:S01]  /*1730*/  VIADD R68, R68, 0xffffffff ;  /* 0xffffffff44447836 */ /* 0x002fe20000000000 */
[----:B------:R-:W-:Y:S02]  /*1740*/  ULOP3.LUT UR45, UR5, 0x10000, URZ, 0xfc, !UPT ;  /* 0x00010000052d7892 */ /* 0x000fe4000f8efc3f */
[----:B------:R-:W-:Y:S01]  /*1750*/  ULOP3.LUT UR46, UR6, 0x10000, URZ, 0xfc, !UPT ;  /* 0x00010000062e7892 */ /* 0x000fe2000f8efc3f */
[----:B---3--:R-:W-:-:S11]  /*1760*/  SHF.L.U64.HI R66, R12, 0x1, R0 ;  /* 0x000000010c427819 */ /* 0x008fd60000010200 */
.L_x_102:
[----:B------:R-:W-:-:S04]  /*1770*/  SHF.L.U32 R0, R75, 0x1f, RZ ;  /* 0x0000001f4b007819 */ /* 0x000fc800000006ff */
[----:B------:R-:W0:Y:S02]  /*1780*/  SYNCS.PHASECHK.TRANS64.TRYWAIT P0, [UR43+-0x8], R0 ;  /* 0xfffff800ff0075a7 */ /* 0x000e24000800016b */
[----:B01-345:R-:W-:Y:S05]  /*1790*/  @!P0 BRA `(.L_x_19) ;  /* 0x0000004400d48947 */ /* 0x03bfea0003800000 */
.L_x_123:
[----:B------:R-:W-:Y:S02]  /*17a0*/  ULDC UR4, c[0x0][0x28c] ;  /* 0x0000a30000047ab9 */ /* 0x000fe40000000800 */
[----:B------:R-:W-:-:S13]  /*17b0*/  ISETP.LT.AND P0, PT, RZ, UR4, PT ;  /* 0x00000004ff007c0c */ /* 0x000fda000bf01270 */
[----:B------:R-:W-:Y:S05]  /*17c0*/  @P0 BRA `(.L_x_20) ;  /* 0x0000000000400947 */ /* 0x000fea0003800000 */
[----:B0-----:R-:W-:Y:S01]  /*17d0*/  MOV R0, 0x0 ;  /* 0x0000000000007802 */ /* 0x001fe20000000f00 */
[----:B------:R-:W-:Y:S01]  /*17e0*/  ULDC.64 UR4, c[0x4][0x68] ;  /* 0x01001a0000047ab9 */ /* 0x000fe20000000a00 */
[----:B------:R-:W-:Y:S01]  /*17f0*/  ULDC.64 UR6, c[0x4][0x8] ;  /* 0x0100020000067ab9 */ /* 0x000fe20000000a00 */
[----:B------:R-:W-:Y:S01]  /*1800*/  IMAD.U32 R4, RZ, RZ, UR4 ;  /* 0x00000004ff047e24 */ /* 0x000fe2000f8e00ff */
[----:B------:R0:W1:Y:S01]  /*1810*/  LDC.64 R14, c[0x4][R0] ;  /* 0x01000000000e7b82 */ /* 0x0000620000000a00 */
[----:B------:R-:W-:Y:S01]  /*1820*/  IMAD.U32 R5, RZ, RZ, UR5 ;  /* 0x00000005ff057e24 */ /* 0x000fe2000f8e00ff */
[----:B------:R-:W-:Y:S01]  /*1830*/  ULDC.64 UR4, c[0x4][0x70] ;  /* 0x01001c0000047ab9 */ /* 0x000fe20000000a00 */
[----:B------:R-:W-:Y:S02]  /*1840*/  IMAD.U32 R10, RZ, RZ, UR6 ;  /* 0x00000006ff0a7e24 */ /* 0x000fe4000f8e00ff */
[----:B------:R-:W-:Y:S02]  /*1850*/  IMAD.U32 R6, RZ, RZ, UR4 ;  /* 0x00000004ff067e24 */ /* 0x000fe4000f8e00ff */
[----:B------:R-:W-:-:S02]  /*1860*/  IMAD.U32 R7, RZ, RZ, UR5 ;  /* 0x00000005ff077e24 */ /* 0x000fc4000f8e00ff */
[----:B------:R-:W-:Y:S02]  /*1870*/  IMAD.U32 R11, RZ, RZ, UR7 ;  /* 0x00000007ff0b7e24 */ /* 0x000fe4000f8e00ff */
[----:B------:R-:W-:Y:S02]  /*1880*/  IMAD.MOV.U32 R8, RZ, RZ, 0x1e1 ;  /* 0x000001e1ff087424 */ /* 0x000fe400078e00ff */
[----:B------:R-:W-:Y:S02]  /*1890*/  IMAD.MOV.U32 R12, RZ, RZ, 0x1 ;  /* 0x00000001ff0c7424 */ /* 0x000fe400078e00ff */
[----:B0-----:R-:W-:-:S07]  /*18a0*/  IMAD.MOV.U32 R13, RZ, RZ, RZ ;  /* 0x000000ffff0d7224 */ /* 0x001fce00078e00ff */
[----:B------:R-:W-:-:S07]  /*18b0*/  LEPC R20, `(.L_x_20) ;  /* 0x000000001014794e */ /* 0x000fce0000000000 */
[----:B-1---5:R-:W-:Y:S05]  /*18c0*/  CALL.ABS.NOINC R14 ;  /* 0x000000000e007343 */ /* 0x022fea0003c00000 */
.L_x_20:
[----:B------:R-:W-:-:S13]  /*18d0*/  ISETP.NE.AND P0, PT, R74, 0x3, PT ;  /* 0x000000034a00780c */ /* 0x000fda0003f05270 */
[----:B------:R-:W-:Y:S05]  /*18e0*/  @!P0 BRA `(.L_x_21) ;  /* 0x0000000000048947 */ /* 0x000fea0003800000 */
[----:B------:R-:W-:Y:S01]  /*18f0*/  BPT.TRAP 0x1 ;  /* 0x000000040000795c */ /* 0x000fe20000300000 */
.L_x_21:
[----:B0-----:R-:W-:Y:S02]  /*1900*/  IMAD.U32 R3, RZ, RZ, UR38 ;  /* 0x00000026ff037e24 */ /* 0x001fe4000f8e00ff */
[----:B------:R-:W-:-:S03]  /*1910*/  IMAD.U32 R0, RZ, RZ, UR39 ;  /* 0x00000027ff007e24 */ /* 0x000fc6000f8e00ff */
[----:B------:R-:W-:Y:S02]  /*1920*/  LEA R3, R3, UR41, 0x3 ;  /* 0x0000002903037c11 */ /* 0x000fe4000f8e18ff */
[----:B------:R-:W-:-:S04]  /*1930*/  SHF.L.U32 R0, R0, 0x1f, RZ ;  /* 0x0000001f00007819 */ /* 0x000fc800000006ff */
[----:B------:R0:W1:Y:S01]  /*1940*/  SYNCS.PHASECHK.TRANS64.TRYWAIT P1, [R3+URZ], R0 ;  /* 0x00000000030075a7 */ /* 0x000062000802017f */
[----:B------:R-:W-:Y:S05]  /*1950*/  @!P0 BRA `(.L_x_22) ;  /* 0x0000000000048947 */ /* 0x000fea0003800000 */
[----:B------:R-:W-:Y:S01]  /*1960*/  BPT.TRAP 0x1 ;  /* 0x000000040000795c */ /* 0x000fe20000300000 */
.L_x_22:
[----:B-1----:R-:W-:Y:S05]  /*1970*/  @P1 BRA `(.L_x_23) ;  /* 0x0000000000081947 */ /* 0x002fea0003800000 */
[----:B------:R-:W1:Y:S02]  /*1980*/  SYNCS.PHASECHK.TRANS64.TRYWAIT P1, [R3+URZ], R0 ;  /* 0x00000000030075a7 */ /* 0x000e64000802017f */
[----:B-1----:R-:W-:Y:S05]  /*1990*/  @!P1 BRA `(.L_x_24) ;  /* 0x00000044006c9947 */ /* 0x002fea0003800000 */
.L_x_23:
[----:B------:R-:W-:Y:S05]  /*19a0*/  WARPSYNC.ALL ;  /* 0x0000000000007948 */ /* 0x000fea0003800000 */
[----:B------:R-:W-:Y:S01]  /*19b0*/  ULEA UR8, UR38, UR45, 0xa ;  /* 0x0000002d26087291 */ /* 0x000fe2000f8e503f */
[----:B------:R-:W-:Y:S01]  /*19c0*/  WARPGROUP.ARRIVE ;  /* 0x00000000000079c5 */ /* 0x000fe20000000000 */
[----:B------:R-:W-:Y:S01]  /*19d0*/  ULEA UR9, UR38, UR46, 0xa ;  /* 0x0000002e26097291 */ /* 0x000fe2000f8e503f */
[----:B01----:R-:W-:Y:S01]  /*19e0*/  IMAD.U32 R0, RZ, RZ, UR42 ;  /* 0x0000002aff007e24 */ /* 0x003fe2000f8e00ff */
[----:B------:R-:W-:Y:S01]  /*19f0*/  UMOV UR5, 0x40000040 ;  /* 0x4000004000057882 */ /* 0x000fe20000000000 */
[----:B------:R-:W-:-:S02]  /*1a00*/  UMOV UR7, 0x40000040 ;  /* 0x4000004000077882 */ /* 0x000fc40000000000 */
[----:B------:R-:W-:Y:S01]  /*1a10*/  UMOV UR4, UR8 ;  /* 0x0000000800047c82 */ /* 0x000fe20008000000 */
[----:B------:R-:W-:Y:S01]  /*1a20*/  ISETP.GE.AND P1, PT, R0, 0x1, PT ;  /* 0x000000010000780c */ /* 0x000fe20003f26270 */
[----:B------:R-:W-:Y:S02]  /*1a30*/  UMOV UR6, UR9 ;  /* 0x0000000900067c82 */ /* 0x000fe40008000000 */
[----:B------:R-:W-:Y:S01]  /*1a40*/  HGMMA.64x64x16.F32.BF16 R24, gdesc[UR4], RZ, !UPT, gsb0 ;  /* 0x00e00000041879f0 */ /* 0x000fe2000c0018ff */
[----:B------:R-:W-:Y:S02]  /*1a50*/  UIADD3 UR4, UR8, 0x2, URZ ;  /* 0x0000000208047890 */ /* 0x000fe4000fffe03f */
[----:B------:R-:W-:Y:S01]  /*1a60*/  UIADD3 UR6, UR9, 0x2, URZ ;  /* 0x0000000209067890 */ /* 0x000fe2000fffe03f */
[----:B------:R-:W-:Y:S01]  /*1a70*/  UMOV UR5, 0x40000040 ;  /* 0x4000004000057882 */ /* 0x000fe20000000000 */
[----:B------:R-:W-:Y:S01]  /*1a80*/  UMOV UR7, 0x40000040 ;  /* 0x4000004000077882 */ /* 0x000fe20000000000 */
[----:B------:R-:W-:-:S02]  /*1a90*/  WARPGROUP.DEPBAR.LE gsb0, 0x0 ;  /* 0x00008000000079c5 */ /* 0x000fc40000010000 */
[----:B------:R-:W-:-:S06]  /*1aa0*/  WARPGROUP.ARRIVE ;  /* 0x00000000000079c5 */ /* 0x000fcc0000000000 */
[----:B------:R-:W-:Y:S01]  /*1ab0*/  HGMMA.64x64x16.F32.BF16 R24, gdesc[UR4], R24, gsb0 ;  /* 0x00e00000041879f0 */ /* 0x000fe20008001818 */
[----:B------:R-:W-:Y:S02]  /*1ac0*/  UIADD3 UR4, UR8, 0x4, URZ ;  /* 0x0000000408047890 */ /* 0x000fe4000fffe03f */
[----:B------:R-:W-:Y:S01]  /*1ad0*/  UIADD3 UR6, UR9, 0x4, URZ ;  /* 0x0000000409067890 */ /* 0x000fe2000fffe03f */
[----:B------:R-:W-:Y:S01]  /*1ae0*/  UMOV UR5, 0x40000040 ;  /* 0x4000004000057882 */ /* 0x000fe20000000000 */
[----:B------:R-:W-:Y:S01]  /*1af0*/  UMOV UR7, 0x40000040 ;  /* 0x4000004000077882 */ /* 0x000fe20000000000 */
[----:B------:R-:W-:Y:S02]  /*1b00*/  WARPGROUP.DEPBAR.LE gsb0, 0x0 ;  /* 0x00008000000079c5 */ /* 0x000fe40000010000 */
        /* <DEDUP_REMOVED lines=36> */
[----:B------:R-:W-:Y:S03]  /*1d50*/  HGMMA.64x64x16.F32.BF16 R24, gdesc[UR4], R24, gsb0 ;  /* 0x00e00000041879f0 */ /* 0x000fe60008001818 */
[----:B------:R-:W-:Y:S02]  /*1d60*/  WARPGROUP.DEPBAR.LE gsb0, 0x0 ;  /* 0x00008000000079c5 */ /* 0x000fe40000010000 */
[----:B------:R-:W-:Y:S05]  /*1d70*/  @!P1 BRA `(.L_x_25) ;  /* 0x0000000400849947 */ /* 0x000fea0003800000 */
[----:B------:R-:W-:Y:S01]  /*1d80*/  UIADD3 UR8, UR38, 0x1, URZ ;  /* 0x0000000126087890 */ /* 0x000fe2000fffe03f */
[----:B------:R-:W-:Y:S02]  /*1d90*/  IMAD.U32 R0, RZ, RZ, UR42 ;  /* 0x0000002aff007e24 */ /* 0x000fe4000f8e00ff */
[----:B------:R-:W-:Y:S01]  /*1da0*/  IMAD.U32 R3, RZ, RZ, UR38 ;  /* 0x00000026ff037e24 */ /* 0x000fe2000f8e00ff */
[----:B------:R-:W-:-:S04]  /*1db0*/  UISETP.NE.AND UP0, UPT, UR8, 0x3, UPT ;  /* 0x000000030800788c */ /* 0x000fc8000bf05270 */
[----:B------:R-:W-:Y:S02]  /*1dc0*/  USEL UR4, URZ, 0x1, UP0 ;  /* 0x000000013f047887 */ /* 0x000fe40008000000 */
[----:B------:R-:W-:Y:S02]  /*1dd0*/  USEL UR8, UR8, URZ, UP0 ;  /* 0x0000003f08087287 */ /* 0x000fe40008000000 */
[----:B------:R-:W-:-:S06]  /*1de0*/  ULOP3.LUT UR4, UR39, UR4, URZ, 0x3c, !UPT ;  /* 0x0000000427047292 */ /* 0x000fcc000f8e3c3f */
[----:B------:R-:W-:-:S07]  /*1df0*/  IMAD.U32 R6, RZ, RZ, UR4 ;  /* 0x00000004ff067e24 */ /* 0x000fce000f8e00ff */
.L_x_32:
[----:B------:R-:W-:Y:S05]  /*1e00*/  @!P0 BRA `(.L_x_26) ;  /* 0x0000000000048947 */ /* 0x000fea0003800000 */
[----:B------:R-:W-:Y:S01]  /*1e10*/  BPT.TRAP 0x1 ;  /* 0x000000040000795c */ /* 0x000fe20000300000 */
.L_x_26:
[----:B------:R-:W-:Y:S01]  /*1e20*/  ULEA UR4, UR8, UR41, 0x3 ;  /* 0x0000002908047291 */ /* 0x000fe2000f8e183f */
[----:B------:R-:W-:-:S08]  /*1e30*/  SHF.L.U32 R4, R6, 0x1f, RZ ;  /* 0x0000001f06047819 */ /* 0x000fd000000006ff */
[----:B------:R0:W1:Y:S01]  /*1e40*/  SYNCS.PHASECHK.TRANS64.TRYWAIT P1, [UR4], R4 ;  /* 0x00000004ff0075a7 */ /* 0x0000620008020144 */
[----:B------:R-:W-:Y:S05]  /*1e50*/  @!P0 BRA `(.L_x_27) ;  /* 0x0000000000048947 */ /* 0x000fea0003800000 */
[----:B------:R-:W-:Y:S01]  /*1e60*/  BPT.TRAP 0x1 ;  /* 0x000000040000795c */ /* 0x000fe20000300000 */
.L_x_27:
[----:B-1----:R-:W-:Y:S05]  /*1e70*/  @P1 BRA `(.L_x_28) ;  /* 0x0000000000081947 */ /* 0x002fea0003800000 */
[----:B------:R-:W1:Y:S02]  /*1e80*/  SYNCS.PHASECHK.TRANS64.TRYWAIT P1, [UR4], R4 ;  /* 0x00000004ff0075a7 */ /* 0x000e640008020144 */
[----:B-1----:R-:W-:Y:S05]  /*1e90*/  @!P1 BRA `(.L_x_29) ;  /* 0x0000004000409947 */ /* 0x002fea0003800000 */
.L_x_28:
[----:B------:R-:W-:Y:S01]  /*1ea0*/  ULEA UR9, UR8, UR45, 0xa ;  /* 0x0000002d08097291 */ /* 0x000fe2000f8e503f */
[----:B------:R-:W-:Y:S01]  /*1eb0*/  WARPGROUP.ARRIVE ;  /* 0x00000000000079c5 */ /* 0x000fe20000000000 */
[----:B------:R-:W-:Y:S01]  /*1ec0*/  ULEA UR10, UR8, UR46, 0xa ;  /* 0x0000002e080a7291 */ /* 0x000fe2000f8e503f */
[----:B------:R-:W-:Y:S01]  /*1ed0*/  UMOV UR5, 0x40000040 ;  /* 0x4000004000057882 */ /* 0x000fe20000000000 */
[----:B------:R-:W-:-:S03]  /*1ee0*/  UMOV UR7, 0x40000040 ;  /* 0x4000004000077882 */ /* 0x000fc60000000000 */
[----:B------:R-:W-:Y:S02]  /*1ef0*/  UMOV UR4, UR9 ;  /* 0x0000000900047c82 */ /* 0x000fe40008000000 */
[----:B------:R-:W-:Y:S02]  /*1f00*/  UMOV UR6, UR10 ;  /* 0x0000000a00067c82 */ /* 0x000fe40008000000 */
[----:B------:R-:W-:Y:S01]  /*1f10*/  HGMMA.64x64x16.F32.BF16 R24, gdesc[UR4], R24, gsb0 ;  /* 0x00e00000041879f0 */ /* 0x000fe20008001818 */
        /* <DEDUP_REMOVED lines=51> */
[----:B------:R-:W-:Y:S01]  /*2250*/  BPT.TRAP 0x1 ;  /* 0x000000040000795c */ /* 0x000fe20000300000 */
.L_x_30:
[----:B------:R-:W-:-:S13]  /*2260*/  ISETP.NE.AND P1, PT, R71, RZ, PT ;  /* 0x000000ff4700720c */ /* 0x000fda0003f25270 */
[----:B01----:R-:W-:-:S05]  /*2270*/  @P1 LEA R4, R3, UR41, 0x3 ;  /* 0x0000002903041c11 */ /* 0x003fca000f8e18ff */
[----:B------:R-:W-:-:S05]  /*2280*/  @P1 VIADD R5, R4, 0x18 ;  /* 0x0000001804051836 */ /* 0x000fca0000000000 */
[----:B------:R-:W-:-:S04]  /*2290*/  @P1 PRMT R5, R56, 0x654, R5 ;  /* 0x0000065438051816 */ /* 0x000fc80000000005 */
[----:B------:R0:W-:Y:S01]  /*22a0*/  @P1 SYNCS.ARRIVE.TRANS64.RED.A1T0 RZ, [R5+URZ], RZ ;  /* 0x000000ff05ff19a7 */ /* 0x0001e2000810043f */
[----:B------:R-:W-:-:S13]  /*22b0*/  ISETP.GT.U32.AND P1, PT, R23, 0x1, PT ;  /* 0x000000011700780c */ /* 0x000fda0003f24070 */
[----:B0-----:R-:W-:Y:S05]  /*22c0*/  @P1 BRA `(.L_x_31) ;  /* 0x0000000000041947 */ /* 0x001fea0003800000 */
[----:B------:R-:W-:Y:S01]  /*22d0*/  BPT.TRAP 0x1 ;  /* 0x000000040000795c */ /* 0x000fe20000300000 */
.L_x_31:
[----:B------:R-:W-:Y:S01]  /*22e0*/  UIADD3 UR8, UR8, 0x1, URZ ;  /* 0x0000000108087890 */ /* 0x000fe2000fffe03f */
[C---:B------:R-:W-:Y:S01]  /*22f0*/  ISETP.GT.AND P2, PT, R0.reuse, 0x1, PT ;  /* 0x000000010000780c */ /* 0x040fe20003f44270 */
[----:B------:R-:W-:Y:S02]  /*2300*/  VIADD R3, R3, 0x1 ;  /* 0x0000000103037836 */ /* 0x000fe40000000000 */
[----:B------:R-:W-:Y:S01]  /*2310*/  UISETP.NE.AND UP0, UPT, UR8, 0x3, UPT ;  /* 0x000000030800788c */ /* 0x000fe2000bf05270 */
[----:B------:R-:W-:Y:S02]  /*2320*/  VIADD R0, R0, 0xffffffff ;  /* 0xffffffff00007836 */ /* 0x000fe40000000000 */
[C---:B------:R-:W-:Y:S01]  /*2330*/  ISETP.NE.AND P1, PT, R3.reuse, 0x3, PT ;  /* 0x000000030300780c */ /* 0x040fe20003f25270 */
[----:B------:R-:W-:Y:S02]  /*2340*/  USEL UR4, URZ, 0x1, UP0 ;  /* 0x000000013f047887 */ /* 0x000fe40008000000 */
[----:B------:R-:W-:Y:S01]  /*2350*/  USEL UR8, UR8, URZ, UP0 ;  /* 0x0000003f08087287 */ /* 0x000fe20008000000 */
[----:B------:R-:W-:-:S03]  /*2360*/  SEL R3, R3, RZ, P1 ;  /* 0x000000ff03037207 */ /* 0x000fc60000800000 */
[----:B------:R-:W-:Y:S01]  /*2370*/  LOP3.LUT R6, R6, UR4, RZ, 0x3c, !PT ;  /* 0x0000000406067c12 */ /* 0x000fe2000f8e3cff */
[----:B------:R-:W-:Y:S07]  /*2380*/  @P2 BRA `(.L_x_32) ;  /* 0xfffffff8009c2947 */ /* 0x000fee000383ffff */
.L_x_25:
[----:B------:R-:W0:Y:S01]  /*2390*/  LDC R0, c[0x0][0x28c] ;  /* 0x0000a300ff007b82 */ /* 0x000e220000000800 */
[----:B------:R-:W-:-:S04]  /*23a0*/  IMAD.U32 R3, RZ, RZ, UR49 ;  /* 0x00000031ff037e24 */ /* 0x000fc8000f8e00ff */
[----:B------:R1:W-:Y:S01]  /*23b0*/  SYNCS.ARRIVE.TRANS64.A1T0 RZ, [R3+UR48], RZ ;  /* 0x000000ff03ff79a7 */ /* 0x0003e20008100030 */
[----:B0-----:R-:W-:-:S13]  /*23c0*/  ISETP.GE.AND P1, PT, R0, 0x1, PT ;  /* 0x000000010000780c */ /* 0x001fda0003f26270 */
[----:B-1----:R-:W-:Y:S05]  /*23d0*/  @!P1 BRA `(.L_x_33) ;  /* 0x0000000000449947 */ /* 0x002fea0003800000 */
[----:B------:R-:W-:Y:S05]  /*23e0*/  @!P0 BRA `(.L_x_34) ;  /* 0x0000000000048947 */ /* 0x000fea0003800000 */
[----:B------:R-:W-:Y:S01]  /*23f0*/  BPT.TRAP 0x1 ;  /* 0x000000040000795c */ /* 0x000fe20000300000 */
.L_x_34:
[----:B------:R-:W-:-:S13]  /*2400*/  ISETP.NE.AND P0, PT, R71, RZ, PT ;  /* 0x000000ff4700720c */ /* 0x000fda0003f05270 */
[----:B------:R-:W-:-:S05]  /*2410*/  VOTEU.ANY UP0, P0 ;  /* 0x00000000003f7886 */ /* 0x000fca0000000100 */
[----:B------:R-:W-:-:S06]  /*2420*/  @UP0 UIADD3 UR4, UR38, UR42, URZ ;  /* 0x0000002a26040290 */ /* 0x000fcc000fffe03f */
[----:B------:R-:W-:Y:S02]  /*2430*/  IMAD.U32 R4, RZ, RZ, UR4 ;  /* 0x00000004ff047e24 */ /* 0x000fe4000f8e00ff */
[----:B------:R-:W-:Y:S02]  /*2440*/  IMAD.U32 R3, RZ, RZ, UR4 ;  /* 0x00000004ff037e24 */ /* 0x000fe4000f8e00ff */
[----:B------:R-:W-:-:S05]  /*2450*/  @P0 IMAD.WIDE.U32 R4, R4, -0x55555555, RZ ;  /* 0xaaaaaaab04040825 */ /* 0x000fca00078e00ff */
[----:B------:R-:W-:-:S05]  /*2460*/  @P0 SHF.R.U32.HI R0, RZ, 0x1, R5 ;  /* 0x00000001ff000819 */ /* 0x000fca0000011605 */
[----:B------:R-:W-:-:S05]  /*2470*/  @P0 IMAD R0, R0, -0x3, R3 ;  /* 0xfffffffd00000824 */ /* 0x000fca00078e0203 */
[----:B------:R-:W-:-:S05]  /*2480*/  @P0 LEA R0, R0, UR41, 0x3 ;  /* 0x0000002900000c11 */ /* 0x000fca000f8e18ff */
[----:B------:R-:W-:-:S05]  /*2490*/  @P0 VIADD R3, R0, 0x18 ;  /* 0x0000001800030836 */ /* 0x000fca0000000000 */
[----:B------:R-:W-:-:S04]  /*24a0*/  @P0 PRMT R3, R56, 0x654, R3 ;  /* 0x0000065438030816 */ /* 0x000fc80000000003 */
[----:B------:R0:W-:Y:S01]  /*24b0*/  @P0 SYNCS.ARRIVE.TRANS64.RED.A1T0 RZ, [R3+URZ], RZ ;  /* 0x000000ff03ff09a7 */ /* 0x0001e2000810043f */
[----:B------:R-:W-:-:S13]  /*24c0*/  ISETP.GT.U32.AND P0, PT, R23, 0x1, PT ;  /* 0x000000011700780c */ /* 0x000fda0003f04070 */
[----:B0-----:R-:W-:Y:S05]  /*24d0*/  @P0 BRA `(.L_x_33) ;  /* 0x0000000000040947 */ /* 0x001fea0003800000 */
[----:B------:R-:W-:Y:S01]  /*24e0*/  BPT.TRAP 0x1 ;  /* 0x000000040000795c */ /* 0x000fe20000300000 */
.L_x_33:
[----:B------:R-:W-:Y:S01]  /*24f0*/  SHF.L.U32 R0, R75, 0x1f, RZ ;  /* 0x0000001f4b007819 */ /* 0x000fe200000006ff */
[----:B------:R-:W-:Y:S01]  /*2500*/  UIADD3 UR38, UR38, UR47, URZ ;  /* 0x0000002f26267290 */ /* 0x000fe2000fffe03f */
[----:B------:R-:W-:Y:S01]  /*2510*/  SHF.R.S32.HI R11, RZ, 0x1f, R19 ;  /* 0x0000001fff0b7819 */ /* 0x000fe20000011413 */
[----:B------:R-:W-:Y:S01]  /*2520*/  UISETP.GE.U32.AND UP1, UPT, UR47, 0x3, UPT ;  /* 0x000000032f00788c */ /* 0x000fe2000bf26070 */
[----:B------:R-:W0:Y:S01]  /*2530*/  SYNCS.PHASECHK.TRANS64.TRYWAIT P0, [UR43+0x8], R0 ;  /* 0x00000800ff0075a7 */ /* 0x000e22000800016b */
[----:B------:R-:W-:-:S04]  /*2540*/  UISETP.GT.U32.AND UP0, UPT, UR38, 0x2, UPT ;  /* 0x000000022600788c */ /* 0x000fc8000bf04070 */
[----:B------:R-:W-:-:S04]  /*2550*/  UISETP.LT.U32.AND UP0, UPT, UR47, 0x3, UP0 ;  /* 0x000000032f00788c */ /* 0x000fc80008701070 */
[----:B------:R-:W-:Y:S02]  /*2560*/  USEL UR6, URZ, 0x1, !UP0 ;  /* 0x000000013f067887 */ /* 0x000fe4000c000000 */
[----:B------:R-:W-:Y:S02]  /*2570*/  @UP1 UIMAD.WIDE.U32 UR4, UR38, -0x55555555, URZ ;  /* 0xaaaaaaab260418a5 */ /* 0x000fe4000f8e003f */
[----:B------:R-:W-:Y:S02]  /*2580*/  ULOP3.LUT UR39, UR39, UR6, URZ, 0x3c, !UPT ;  /* 0x0000000627277292 */ /* 0x000fe4000f8e3c3f */
[----:B------:R-:W-:-:S04]  /*2590*/  @UP1 USHF.R.U32.HI UR4, URZ, 0x1, UR5 ;  /* 0x000000013f041899 */ /* 0x000fc80008011605 */
[----:B------:R-:W-:Y:S01]  /*25a0*/  @UP1 ULOP3.LUT UR39, UR39, 0x1, UR4, 0x78, !UPT ;  /* 0x0000000127271892 */ /* 0x000fe2000f8e7804 */
[----:B0-----:R-:W-:Y:S11]  /*25b0*/  @!P0 BRA `(.L_x_35) ;  /* 0x0000003800908947 */ /* 0x001ff60003800000 */
.L_x_124:
[----:B0-----:R-:W-:Y:S01]  /*25c0*/  IMAD.SHL.U32 R3, R22, 0x40, RZ ;  /* 0x0000004016037824 */ /* 0x001fe200078e00ff */
[----:B------:R-:W-:Y:S01]  /*25d0*/  ULDC UR6, c[0x0][0x284] ;  /* 0x0000a10000067ab9 */ /* 0x000fe20000000800 */
[----:B------:R-:W-:Y:S01]  /*25e0*/  IMAD.SHL.U32 R12, R18, 0x40, RZ ;  /* 0x00000040120c7824 */ /* 0x000fe200078e00ff */
[----:B------:R-:W-:Y:S01]  /*25f0*/  ULDC.64 UR4, c[0x0][0x5d0] ;  /* 0x0001740000047ab9 */ /* 0x000fe20000000a00 */
[----:B------:R-:W-:Y:S01]  /*2600*/  IMAD.WIDE R20, R22, 0x40, R60 ;  /* 0x0000004016147825 */ /* 0x000fe200078e023c */
[----:B------:R-:W-:Y:S01]  /*2610*/  ISETP.GE.AND P0, PT, R3, UR6, PT ;  /* 0x0000000603007c0c */ /* 0x000fe2000bf06270 */
[----:B------:R-:W-:Y:S01]  /*2620*/  ULDC UR6, c[0x0][0x288] ;  /* 0x0000a20000067ab9 */ /* 0x000fe20000000800 */
[----:B------:R-:W-:Y:S01]  /*2630*/  SHF.R.S32.HI R13, RZ, 0x1f, R12 ;  /* 0x0000001fff0d7819 */ /* 0x000fe2000001140c */
[----:B------:R-:W-:Y:S01]  /*2640*/  IMAD R0, R11, UR4, RZ ;  /* 0x000000040b007c24 */ /* 0x000fe2000f8e02ff */
[----:B------:R-:W-:Y:S01]  /*2650*/  ISETP.GE.OR P0, PT, R12, UR6, P0 ;  /* 0x000000060c007c0c */ /* 0x000fe20008706670 */
[----:B------:R-:W-:-:S04]  /*2660*/  IMAD.WIDE.U32 R4, R19, UR4, R62 ;  /* 0x0000000413047c25 */ /* 0x000fc8000f8e003e */
[----:B------:R-:W-:Y:S01]  /*2670*/  IMAD R7, R19, UR5, R0 ;  /* 0x0000000513077c24 */ /* 0x000fe2000f8e0200 */
[----:B------:R-:W-:Y:S01]  /*2680*/  IADD3 R4, P1, R12, R4, RZ ;  /* 0x000000040c047210 */ /* 0x000fe20007f3e0ff */
[----:B------:R-:W-:Y:S02]  /*2690*/  ULDC.64 UR4, c[0x0][0x5c8] ;  /* 0x0001720000047ab9 */ /* 0x000fe40000000a00 */
[----:B------:R-:W-:Y:S01]  /*26a0*/  IMAD R9, R21, UR4, RZ ;  /* 0x0000000415097c24 */ /* 0x000fe2000f8e02ff */
[----:B------:R-:W-:-:S03]  /*26b0*/  IADD3.X R5, R13, R5, R7, P1, !PT ;  /* 0x000000050d057210 */ /* 0x000fc60000ffe407 */
[C---:B------:R-:W-:Y:S02]  /*26c0*/  IMAD R9, R20.reuse, UR5, R9 ;  /* 0x0000000514097c24 */ /* 0x040fe4000f8e0209 */
[----:B------:R-:W-:Y:S01]  /*26d0*/  IMAD.WIDE.U32 R72, R20, UR4, R4 ;  /* 0x0000000414487c25 */ /* 0x000fe2000f8e0004 */
[----:B------:R-:W-:Y:S06]  /*26e0*/  @P0 BRA `(.L_x_36) ;  /* 0x0000002000540947 */ /* 0x000fec0003800000 */
[----:B-----5:R-:W-:Y:S01]  /*26f0*/  FSETP.NEU.AND P1, PT, R58, RZ, PT ;  /* 0x000000ff3a00720b */ /* 0x020fe20003f2d000 */
[----:B------:R-:W-:Y:S01]  /*2700*/  IMAD.IADD R18, R67, 0x1, -R12 ;  /* 0x0000000143127824 */ /* 0x000fe200078e0a0c */
[----:B------:R-:W-:Y:S01]  /*2710*/  BSSY B0, `(.L_x_36) ;  /* 0x0000212000007945 */ /* 0x000fe20003800000 */
[----:B------:R-:W-:Y:S02]  /*2720*/  IMAD.IADD R0, R70, 0x1, -R3 ;  /* 0x0000000146007824 */ /* 0x000fe400078e0a03 */
[----:B------:R-:W-:Y:S01]  /*2730*/  IMAD.IADD R83, R73, 0x1, R9 ;  /* 0x0000000149537824 */ /* 0x000fe200078e0209 */
[----:B------:R-:W-:-:S04]  /*2740*/  ISETP.GT.AND P0, PT, R18, RZ, PT ;  /* 0x000000ff1200720c */ /* 0x000fc80003f04270 */
[----:B------:R-:W-:-:S03]  /*2750*/  ISETP.GT.AND P3, PT, R0, RZ, P0 ;  /* 0x000000ff0000720c */ /* 0x000fc60000764270 */
[----:B------:R-:W-:Y:S10]  /*2760*/  @!P1 BRA `(.L_x_37) ;  /* 0x0000001400d89947 */ /* 0x000ff40003800000 */
[----:B------:R-:W0:Y:S01]  /*2770*/  LDC.64 R76, c[0x0][0x5b8] ;  /* 0x00016e00ff4c7b82 */ /* 0x000e220000000a00 */
[----:B------:R-:W-:-:S07]  /*2780*/  ULDC.64 UR4, c[0x0][0x5c0] ;  /* 0x0001700000047ab9 */ /* 0x000fce0000000a00 */
[----:B------:R-:W1:Y:S08]  /*2790*/  LDC.64 R78, c[0x0][0x5b0] ;  /* 0x00016c00ff4e7b82 */ /* 0x000e700000000a00 */
[----:B------:R-:W2:Y:S01]  /*27a0*/  LDC.64 R80, c[0x0][0x5a8] ;  /* 0x00016a00ff507b82 */ /* 0x000ea20000000a00 */
[-C--:B0-----:R-:W-:Y:S02]  /*27b0*/  IMAD R6, R11, R76.reuse, RZ ;  /* 0x0000004c0b067224 */ /* 0x081fe400078e02ff */
[----:B------:R-:W-:-:S04]  /*27c0*/  IMAD.WIDE.U32 R4, R19, R76, R62 ;  /* 0x0000004c13047225 */ /* 0x000fc800078e003e */
[----:B------:R-:W-:Y:S01]  /*27d0*/  IMAD R73, R19, R77, R6 ;  /* 0x0000004d13497224 */ /* 0x000fe200078e0206 */
[----:B------:R-:W-:Y:S01]  /*27e0*/  IADD3 R8, P1, R12, R4, RZ ;  /* 0x000000040c087210 */ /* 0x000fe20007f3e0ff */
[----:B-1----:R-:W-:-:S03]  /*27f0*/  IMAD R3, R21, R78, RZ ;  /* 0x0000004e15037224 */ /* 0x002fc600078e02ff */
[----:B------:R-:W-:Y:S01]  /*2800*/  IADD3.X R9, R13, R5, R73, P1, !PT ;  /* 0x000000050d097210 */ /* 0x000fe20000ffe449 */
[C---:B------:R-:W-:Y:S02]  /*2810*/  IMAD R77, R20.reuse, R79, R3 ;  /* 0x0000004f144d7224 */ /* 0x040fe400078e0203 */
[----:B------:R-:W-:-:S04]  /*2820*/  IMAD.WIDE.U32 R4, R20, R78, R8 ;  /* 0x0000004e14047225 */ /* 0x000fc800078e0008 */
[----:B------:R-:W-:Y:S01]  /*2830*/  IMAD.IADD R3, R5, 0x1, R77 ;  /* 0x0000000105037824 */ /* 0x000fe200078e024d */
[----:B--2---:R-:W-:-:S04]  /*2840*/  LEA R10, P1, R4, R80, 0x1 ;  /* 0x00000050040a7211 */ /* 0x004fc800078208ff */
[----:B------:R-:W-:-:S05]  /*2850*/  LEA.HI.X R11, R4, R81, R3, 0x1, P1 ;  /* 0x00000051040b7211 */ /* 0x000fca00008f0c03 */
[----:B------:R0:W2:Y:S01]  /*2860*/  @P3 LDG.E.LTC128B.U16 R3, desc[UR36][R10.64] ;  /* 0x000000240a033981 */ /* 0x0000a2000c1e1520 */
[----:B------:R-:W-:Y:S01]  /*2870*/  IMAD.WIDE.U32 R4, R20, R78, R12 ;  /* 0x0000004e14047225 */ /* 0x000fe200078e000c */
[----:B------:R-:W-:Y:S02]  /*2880*/  BSSY B1, `(.L_x_38) ;  /* 0x0000014000017945 */ /* 0x000fe40003800000 */
[----:B------:R-:W-:-:S04]  /*2890*/  IADD3 R14, P1, R62, R4, RZ ;  /* 0x000000043e0e7210 */ /* 0x000fc80007f3e0ff */
[----:B------:R-:W-:Y:S01]  /*28a0*/  IADD3.X R15, R63, R77, R5, P1, !PT ;  /* 0x0000004d3f0f7210 */ /* 0x000fe20000ffe405 */
[----:B0-----:R-:W-:Y:S01]  /*28b0*/  IMAD.SHL.U32 R10, R78, 0x8, RZ ;  /* 0x000000084e0a7824 */ /* 0x001fe200078e00ff */
[----:B------:R-:W-:Y:S02]  /*28c0*/  LEA R6, P1, R72, UR4, 0x1 ;  /* 0x0000000448067c11 */ /* 0x000fe4000f8208ff */
[----:B------:R-:W-:Y:S01]  /*28d0*/  SHF.L.U64.HI R11, R78, 0x3, R79 ;  /* 0x000000034e0b7819 */ /* 0x000fe2000001024f */
[----:B------:R-:W-:-:S04]  /*28e0*/  IMAD.WIDE.U32 R14, R19, R76, R14 ;  /* 0x0000004c130e7225 */ /* 0x000fc800078e000e */
[----:B------:R-:W-:Y:S01]  /*28f0*/  IMAD.IADD R5, R73, 0x1, R15 ;  /* 0x0000000149057824 */ /* 0x000fe200078e020f */
[----:B------:R-:W-:-:S04]  /*2900*/  LEA R4, P4, R14, R80, 0x1 ;  /* 0x000000500e047211 */ /* 0x000fc800078808ff */
[----:B------:R-:W-:Y:S01]  /*2910*/  LEA.HI.X R5, R14, R81, R5, 0x1, P4 ;  /* 0x000000510e057211 */ /* 0x000fe200020f0c05 */
[----:B--2---:R-:W-:-:S04]  /*2920*/  IMAD.U32 R7, R3, 0x10000, RZ ;  /* 0x0001000003077824 */ /* 0x004fc800078e00ff */
[----:B------:R-:W-:-:S04]  /*2930*/  FMUL R7, R7, R58 ;  /* 0x0000003a07077220 */ /* 0x000fc80000400000 */
[----:B------:R-:W-:Y:S01]  /*2940*/  FFMA R24, R24, R57, R7 ;  /* 0x0000003918187223 */ /* 0x000fe20000000007 */
[----:B------:R-:W-:Y:S02]  /*2950*/  LEA.HI.X R7, R72, UR5, R83, 0x1, P1 ;  /* 0x0000000548077c11 */ /* 0x000fe400088f0c53 */
[----:B------:R-:W-:Y:S02]  /*2960*/  ISETP.GT.AND P1, PT, R18, 0x1, PT ;  /* 0x000000011200780c */ /* 0x000fe40003f24270 */
[----:B------:R-:W-:Y:S02]  /*2970*/  F2FP.BF16.F32.PACK_AB R24, RZ, R24 ;  /* 0x00000018ff18723e */ /* 0x000fe400000010ff */
[----:B------:R-:W-:-:S03]  /*2980*/  ISETP.GT.AND P2, PT, R0, RZ, P1 ;  /* 0x000000ff0000720c */ /* 0x000fc60000f44270 */
[----:B------:R0:W-:Y:S10]  /*2990*/  @P3 STG.E.U16 desc[UR36][R6.64], R24 ;  /* 0x0000001806003986 */ /* 0x0001f4000c101524 */
[----:B------:R-:W-:Y:S05]  /*29a0*/  @!P2 BRA `(.L_x_39) ;  /* 0x000000000004a947 */ /* 0x000fea0003800000 */
[----:B------:R1:W5:Y:S02]  /*29b0*/  LDG.E.LTC128B.U16 R3, desc[UR36][R4.64+0x2] ;  /* 0x0000022404037981 */ /* 0x000364000c1e1520 */
.L_x_39:
[----:B------:R-:W-:Y:S05]  /*29c0*/  BSYNC B1 ;  /* 0x0000000000017941 */ /* 0x000fea0003800000 */
.L_x_38:
[----:B------:R-:W-:Y:S01]  /*29d0*/  IMAD.WIDE.U32 R10, R20, R78, R10 ;  /* 0x0000004e140a7225 */ /* 0x000fe200078e000a */
[----:B------:R-:W-:Y:S02]  /*29e0*/  ISETP.GT.AND P0, PT, R0, 0x8, P0 ;  /* 0x000000080000780c */ /* 0x000fe40000704270 */
[C---:B-----5:R-:W-:Y:S01]  /*29f0*/  PRMT R20, R3.reuse, 0x7610, R20 ;  /* 0x0000761003147816 */ /* 0x060fe20000000014 */
[----:B------:R-:W-:Y:S01]  /*2a00*/  IMAD.U32 R15, R3, 0x10000, RZ ;  /* 0x00010000030f7824 */ /* 0x000fe200078e00ff */
[----:B------:R-:W-:Y:S01]  /*2a10*/  IADD3 R8, P3, R8, R10, RZ ;  /* 0x0000000a08087210 */ /* 0x000fe20007f7e0ff */
[----:B------:R-:W-:Y:S02]  /*2a20*/  IMAD.IADD R77, R77, 0x1, R11 ;  /* 0x000000014d4d7824 */ /* 0x000fe400078e020b */
[----:B------:R-:W-:Y:S02]  /*2a30*/  FMUL R14, R15, R58 ;  /* 0x0000003a0f0e7220 */ /* 0x000fe40000400000 */
[----:B------:R-:W-:-:S02]  /*2a40*/  IMAD.X R9, R77, 0x1, R9, P3 ;  /* 0x000000014d097824 */ /* 0x000fc400018e0609 */
[----:B------:R-:W-:Y:S01]  /*2a50*/  FFMA R25, R25, R57, R14 ;  /* 0x0000003919197223 */ /* 0x000fe2000000000e */
[----:B------:R-:W-:-:S04]  /*2a60*/  LEA R14, P3, R8, R80, 0x1 ;  /* 0x00000050080e7211 */ /* 0x000fc800078608ff */
[----:B------:R-:W-:Y:S02]  /*2a70*/  F2FP.BF16.F32.PACK_AB R25, RZ, R25 ;  /* 0x00000019ff19723e */ /* 0x000fe400000010ff */
[----:B------:R-:W-:-:S03]  /*2a80*/  LEA.HI.X R15, R8, R81, R9, 0x1, P3 ;  /* 0x00000051080f7211 */ /* 0x000fc600018f0c09 */
[----:B------:R2:W-:Y:S04]  /*2a90*/  @P2 STG.E.U16 desc[UR36][R6.64+0x2], R25 ;  /* 0x0000021906002986 */ /* 0x0005e8000c101524 */
[----:B------:R-:W3:Y:S01]  /*2aa0*/  @P0 LDG.E.LTC128B.U16 R20, desc[UR36][R14.64] ;  /* 0x000000240e140981 */ /* 0x000ee2000c1e1520 */
[----:B------:R-:W-:Y:S01]  /*2ab0*/  IADD3 R12, P2, P3, R62, R10, R12 ;  /* 0x0000000a3e0c7210 */ /* 0x000fe20007b5e00c */
[----:B------:R-:W-:Y:S01]  /*2ac0*/  BSSY B1, `(.L_x_40) ;  /* 0x0000011000017945 */ /* 0x000fe20003800000 */
[----:B------:R-:W-:Y:S02]  /*2ad0*/  SHF.L.U64.HI R11, R59, 0x1, R64 ;  /* 0x000000013b0b7819 */ /* 0x000fe40000010240 */
[----:B------:R-:W-:Y:S02]  /*2ae0*/  IADD3.X R13, R63, R77, R13, P2, P3 ;  /* 0x0000004d3f0d7210 */ /* 0x000fe400017e640d */
[----:B------:R-:W-:-:S02]  /*2af0*/  LEA R10, P2, R59, R6, 0x1 ;  /* 0x000000063b0a7211 */ /* 0x000fc400078408ff */
[----:B------:R-:W-:Y:S01]  /*2b00*/  ISETP.GT.AND P1, PT, R0, 0x8, P1 ;  /* 0x000000080000780c */ /* 0x000fe20000f24270 */
[----:B------:R-:W-:-:S04]  /*2b10*/  IMAD.WIDE.U32 R12, R19, R76, R12 ;  /* 0x0000004c130c7225 */ /* 0x000fc800078e000c */
[----:B------:R-:W-:Y:S01]  /*2b20*/  IMAD.X R11, R11, 0x1, R7, P2 ;  /* 0x000000010b0b7824 */ /* 0x000fe200010e0607 */
[----:B------:R-:W-:Y:S01]  /*2b30*/  LEA R8, P3, R12, R80, 0x1 ;  /* 0x000000500c087211 */ /* 0x000fe200078608ff */
[----:B------:R-:W-:-:S05]  /*2b40*/  IMAD.IADD R9, R73, 0x1, R13 ;  /* 0x0000000149097824 */ /* 0x000fca00078e020d */
[----:B------:R-:W-:Y:S01]  /*2b50*/  LEA.HI.X R9, R12, R81, R9, 0x1, P3 ;  /* 0x000000510c097211 */ /* 0x000fe200018f0c09 */
[----:B---3--:R-:W-:-:S04]  /*2b60*/  IMAD.U32 R3, R20, 0x10000, RZ ;  /* 0x0001000014037824 */ /* 0x008fc800078e00ff */
[----:B------:R-:W-:-:S04]  /*2b70*/  FMUL R3, R3, R58 ;  /* 0x0000003a03037220 */ /* 0x000fc80000400000 */
[----:B------:R-:W-:-:S05]  /*2b80*/  FFMA R3, R26, R57, R3 ;  /* 0x000000391a037223 */ /* 0x000fca0000000003 */
[----:B------:R-:W-:-:S05]  /*2b90*/  F2FP.BF16.F32.PACK_AB R3, RZ, R3 ;  /* 0x00000003ff03723e */ /* 0x000fca00000010ff */
[----:B------:R2:W-:Y:S01]  /*2ba0*/  @P0 STG.E.U16 desc[UR36][R10.64], R3 ;  /* 0x000000030a000986 */ /* 0x0005e2000c101524 */
[----:B------:R-:W-:Y:S05]  /*2bb0*/  @!P1 BRA `(.L_x_41) ;  /* 0x0000000000049947 */ /* 0x000fea0003800000 */
[----:B------:R3:W5:Y:S02]  /*2bc0*/  LDG.E.LTC128B.U16 R20, desc[UR36][R8.64+0x2] ;  /* 0x0000022408147981 */ /* 0x000764000c1e1520 */
.L_x_41:
[----:B------:R-:W-:Y:S05]  /*2bd0*/  BSYNC B1 ;  /* 0x0000000000017941 */ /* 0x000fea0003800000 */
.L_x_40:
[----:B--2--5:R-:W-:Y:S01]  /*2be0*/  IMAD.U32 R3, R20, 0x10000, RZ ;  /* 0x0001000014037824 */ /* 0x024fe200078e00ff */
[----:B------:R-:W-:Y:S01]  /*2bf0*/  ISETP.GT.AND P0, PT, R18, 0x8, PT ;  /* 0x000000081200780c */ /* 0x000fe20003f04270 */
[----:B------:R-:W-:Y:S02]  /*2c00*/  BSSY B1, `(.L_x_42) ;  /* 0x0000008000017945 */ /* 0x000fe40003800000 */
[----:B------:R-:W-:Y:S01]  /*2c10*/  FMUL R12, R3, R58 ;  /* 0x0000003a030c7220 */ /* 0x000fe20000400000 */
[----:B------:R-:W-:-:S03]  /*2c20*/  ISETP.GT.AND P2, PT, R0, RZ, P0 ;  /* 0x000000ff0000720c */ /* 0x000fc60000744270 */
[----:B------:R-:W-:-:S05]  /*2c30*/  FFMA R12, R27, R57, R12 ;  /* 0x000000391b0c7223 */ /* 0x000fca000000000c */
[----:B------:R-:W-:-:S05]  /*2c40*/  F2FP.BF16.F32.PACK_AB R12, RZ, R12 ;  /* 0x0000000cff0c723e */ /* 0x000fca00000010ff */
[----:B------:R2:W-:Y:S01]  /*2c50*/  @P1 STG.E.U16 desc[UR36][R10.64+0x2], R12 ;  /* 0x0000020c0a001986 */ /* 0x0005e2000c101524 */
[----:B------:R-:W-:Y:S05]  /*2c60*/  @!P2 BRA `(.L_x_43) ;  /* 0x000000000004a947 */ /* 0x000fea0003800000 */
[----:B------:R4:W5:Y:S02]  /*2c70*/  LDG.E.LTC128B.U16 R20, desc[UR36][R4.64+0x10] ;  /* 0x0000102404147981 */ /* 0x000964000c1e1520 */
.L_x_43:
[----:B------:R-:W-:Y:S05]  /*2c80*/  BSYNC B1 ;  /* 0x0000000000017941 */ /* 0x000fea0003800000 */
.L_x_42:
[----:B-----5:R-:W-:Y:S01]  /*2c90*/  IMAD.U32 R3, R20, 0x10000, RZ ;  /* 0x0001000014037824 */ /* 0x020fe200078e00ff */
        /* <DEDUP_REMOVED lines=9> */
.L_x_45:
[----:B------:R-:W-:Y:S05]  /*2d30*/  BSYNC B1 ;  /* 0x0000000000017941 */ /* 0x000fea0003800000 */
.L_x_44:
[----:B0----5:R-:W-:Y:S01]  /*2d40*/  IMAD.U32 R3, R20, 0x10000, RZ ;  /* 0x0001000014037824 */ /* 0x021fe200078e00ff */
[----:B------:R-:W-:Y:S01]  /*2d50*/  ISETP.GT.AND P0, PT, R0, 0x8, P0 ;  /* 0x000000080000780c */ /* 0x000fe20000704270 */
[----:B------:R-:W-:Y:S02]  /*2d60*/  BSSY B1, `(.L_x_46) ;  /* 0x0000007000017945 */ /* 0x000fe40003800000 */
[----:B--2---:R-:W-:-:S04]  /*2d70*/  FMUL R12, R3, R58 ;  /* 0x0000003a030c7220 */ /* 0x004fc80000400000 */
[----:B------:R-:W-:-:S05]  /*2d80*/  FFMA R12, R29, R57, R12 ;  /* 0x000000391d0c7223 */ /* 0x000fca000000000c */
[----:B------:R-:W-:-:S05]  /*2d90*/  F2FP.BF16.F32.PACK_AB R12, RZ, R12 ;  /* 0x0000000cff0c723e */ /* 0x000fca00000010ff */
[----:B------:R0:W-:Y:S01]  /*2da0*/  @P3 STG.E.U16 desc[UR36][R6.64+0x12], R12 ;  /* 0x0000120c06003986 */ /* 0x0001e2000c101524 */
[----:B------:R-:W-:Y:S05]  /*2db0*/  @!P0 BRA `(.L_x_47) ;  /* 0x0000000000048947 */ /* 0x000fea0003800000 */
[----:B------:R2:W5:Y:S02]  /*2dc0*/  LDG.E.LTC128B.U16 R20, desc[UR36][R8.64+0x10] ;  /* 0x0000102408147981 */ /* 0x000564000c1e1520 */
.L_x_47:
[----:B------:R-:W-:Y:S05]  /*2dd0*/  BSYNC B1 ;  /* 0x0000000000017941 */ /* 0x000fea0003800000 */
.L_x_46:
[----:B-----5:R-:W-:Y:S01]  /*2de0*/  IMAD.U32 R3, R20, 0x10000, RZ ;  /* 0x0001000014037824 */ /* 0x020fe200078e00ff */
[----:B------:R-:W-:Y:S01]  /*2df0*/  ISETP.GT.AND P1, PT, R0, 0x8, P1 ;  /* 0x000000080000780c */ /* 0x000fe20000f24270 */
[----:B------:R-:W-:Y:S02]  /*2e00*/  BSSY B1, `(.L_x_48) ;  /* 0x0000007000017945 */ /* 0x000fe40003800000 */
[----:B------:R-:W-:-:S04]  /*2e10*/  FMUL R3, R3, R58 ;  /* 0x0000003a03037220 */ /* 0x000fc80000400000 */
[----:B------:R-:W-:-:S05]  /*2e20*/  FFMA R3, R30, R57, R3 ;  /* 0x000000391e037223 */ /* 0x000fca0000000003 */
[----:B------:R-:W-:-:S05]  /*2e30*/  F2FP.BF16.F32.PACK_AB R3, RZ, R3 ;  /* 0x00000003ff03723e */ /* 0x000fca00000010ff */
[----:B------:R0:W-:Y:S01]  /*2e40*/  @P0 STG.E.U16 desc[UR36][R10.64+0x10], R3 ;  /* 0x000010030a000986 */ /* 0x0001e2000c101524 */
[----:B------:R-:W-:Y:S05]  /*2e50*/  @!P1 BRA `(.L_x_49) ;  /* 0x0000000000049947 */ /* 0x000fea0003800000 */
[----:B------:R0:W5:Y:S02]  /*2e60*/  LDG.E.LTC128B.U16 R20, desc[UR36][R8.64+0x12] ;  /* 0x0000122408147981 */ /* 0x000164000c1e1520 */
.L_x_49:
[----:B------:R-:W-:Y:S05]  /*2e70*/  BSYNC B1 ;  /* 0x0000000000017941 */ /* 0x000fea0003800000 */
.L_x_48:
[----:B0----5:R-:W-:Y:S01]  /*2e80*/  IMAD.U32 R3, R20, 0x10000, RZ ;  /* 0x0001000014037824 */ /* 0x021fe200078e00ff */
        /* <DEDUP_REMOVED lines=9> */
.L_x_51:
[----:B------:R-:W-:Y:S05]  /*2f20*/  BSYNC B1 ;  /* 0x0000000000017941 */ /* 0x000fea0003800000 */
.L_x_50:
        /* <DEDUP_REMOVED lines=10> */
.L_x_53:
[----:B------:R-:W-:Y:S05]  /*2fd0*/  BSYNC B1 ;  /* 0x0000000000017941 */ /* 0x000fea0003800000 */
.L_x_52:
[----:B0----5:R-:W-:Y:S01]  /*2fe0*/  IMAD.U32 R3, R20, 0x10000, RZ ;  /* 0x0001000014037824 */ /* 0x021fe200078e00ff */
        /* <DEDUP_REMOVED lines=8> */
.L_x_55:
[----:B------:R-:W-:Y:S05]  /*3070*/  BSYNC B1 ;  /* 0x0000000000017941 */ /* 0x000fea0003800000 */
.L_x_54:
        /* <DEDUP_REMOVED lines=9> */
.L_x_57:
[----:B------:R-:W-:Y:S05]  /*3110*/  BSYNC B1 ;  /* 0x0000000000017941 */ /* 0x000fea0003800000 */
.L_x_56:
        /* <DEDUP_REMOVED lines=10> */
.L_x_59:
[----:B------:R-:W-:Y:S05]  /*31c0*/  BSYNC B1 ;  /* 0x0000000000017941 */ /* 0x000fea0003800000 */
.L_x_58:
        /* <DEDUP_REMOVED lines=10> */
.L_x_61:
[----:B------:R-:W-:Y:S05]  /*3270*/  BSYNC B1 ;  /* 0x0000000000017941 */ /* 0x000fea0003800000 */
.L_x_60:
        /* <DEDUP_REMOVED lines=9> */
.L_x_63:
[----:B------:R-:W-:Y:S05]  /*3310*/  BSYNC B1 ;  /* 0x0000000000017941 */ /* 0x000fea0003800000 */
.L_x_62:
        /* <DEDUP_REMOVED lines=9> */
.L_x_65:
[----:B------:R-:W-:Y:S05]  /*33b0*/  BSYNC B1 ;  /* 0x0000000000017941 */ /* 0x000fea0003800000 */
.L_x_64:
        /* <DEDUP_REMOVED lines=10> */
.L_x_67:
[----:B------:R-:W-:Y:S05]  /*3460*/  BSYNC B1 ;  /* 0x0000000000017941 */ /* 0x000fea0003800000 */
.L_x_66:
        /* <DEDUP_REMOVED lines=10> */
.L_x_69:
[----:B------:R-:W-:Y:S05]  /*3510*/  BSYNC B1 ;  /* 0x0000000000017941 */ /* 0x000fea0003800000 */
.L_x_68:
        /* <DEDUP_REMOVED lines=9> */
.L_x_71:
[----:B------:R-:W-:Y:S05]  /*35b0*/  BSYNC B1 ;  /* 0x0000000000017941 */ /* 0x000fea0003800000 */
.L_x_70:
        /* <DEDUP_REMOVED lines=9> */
.L_x_73:
[----:B------:R-:W-:Y:S05]  /*3650*/  BSYNC B1 ;  /* 0x0000000000017941 */ /* 0x000fea0003800000 */
.L_x_72:
        /* <DEDUP_REMOVED lines=10> */
.L_x_75:
[----:B------:R-:W-:Y:S05]  /*3700*/  BSYNC B1 ;  /* 0x0000000000017941 */ /* 0x000fea0003800000 */
.L_x_74:
        /* <DEDUP_REMOVED lines=10> */
.L_x_77:
[----:B------:R-:W-:Y:S05]  /*37b0*/  BSYNC B1 ;  /* 0x0000000000017941 */ /* 0x000fea0003800000 */
.L_x_76:
        /* <DEDUP_REMOVED lines=9> */
.L_x_79:
[----:B------:R-:W-:Y:S05]  /*3850*/  BSYNC B1 ;  /* 0x0000000000017941 */ /* 0x000fea0003800000 */
.L_x_78:
        /* <DEDUP_REMOVED lines=9> */
.L_x_81:
[----:B------:R-:W-:Y:S05]  /*38f0*/  BSYNC B1 ;  /* 0x0000000000017941 */ /* 0x000fea0003800000 */
.L_x_80:
        /* <DEDUP_REMOVED lines=10> */
.L_x_83:
[----:B------:R-:W-:Y:S05]  /*39a0*/  BSYNC B1 ;  /* 0x0000000000017941 */ /* 0x000fea0003800000 */
.L_x_82:
        /* <DEDUP_REMOVED lines=10> */
.L_x_85:
[----:B------:R-:W-:Y:S05]  /*3a50*/  BSYNC B1 ;  /* 0x0000000000017941 */ /* 0x000fea0003800000 */
.L_x_84:
        /* <DEDUP_REMOVED lines=9> */
.L_x_87:
[----:B------:R-:W-:Y:S05]  /*3af0*/  BSYNC B1 ;  /* 0x0000000000017941 */ /* 0x000fea0003800000 */
.L_x_86:
        /* <DEDUP_REMOVED lines=9> */
.L_x_89:
[----:B------:R-:W-:Y:S05]  /*3b90*/  BSYNC B1 ;  /* 0x0000000000017941 */ /* 0x000fea0003800000 */
.L_x_88:
        /* <DEDUP_REMOVED lines=10> */
.L_x_91:
[----:B------:R-:W-:Y:S05]  /*3c40*/  BSYNC B1 ;  /* 0x0000000000017941 */ /* 0x000fea0003800000 */
.L_x_90:
        /* <DEDUP_REMOVED lines=10> */
.L_x_93:
[----:B------:R-:W-:Y:S05]  /*3cf0*/  BSYNC B1 ;  /* 0x0000000000017941 */ /* 0x000fea0003800000 */
.L_x_92:
[----:B0----5:R-:W-:Y:S01]  /*3d00*/  IMAD.U32 R3, R20, 0x10000, RZ ;  /* 0x0001000014037824 */ /* 0x021fe200078e00ff */
[----:B------:R-:W-:Y:S01]  /*3d10*/  ISETP.GT.AND P0, PT, R0, 0x8, P0 ;  /* 0x000000080000780c */ /* 0x000fe20000704270 */
[----:B------:R-:W-:Y:S02]  /*3d20*/  BSSY B1, `(.L_x_94) ;  /* 0x0000007000017945 */ /* 0x000fe40003800000 */
[----:B-1--4-:R-:W-:-:S04]  /*3d30*/  FMUL R4, R3, R58 ;  /* 0x0000003a03047220 */ /* 0x012fc80000400000 */
[----:B------:R-:W-:-:S05]  /*3d40*/  FFMA R4, R53, R57, R4 ;  /* 0x0000003935047223 */ /* 0x000fca0000000004 */
[----:B------:R-:W-:-:S05]  /*3d50*/  F2FP.BF16.F32.PACK_AB R4, RZ, R4 ;  /* 0x00000004ff04723e */ /* 0x000fca00000010ff */
[----:B------:R0:W-:Y:S01]  /*3d60*/  @P3 STG.E.U16 desc[UR36][R6.64+0x72], R4 ;  /* 0x0000720406003986 */ /* 0x0001e2000c101524 */
[----:B------:R-:W-:Y:S05]  /*3d70*/  @!P0 BRA `(.L_x_95) ;  /* 0x0000000000048947 */ /* 0x000fea0003800000 */
[----:B------:R1:W5:Y:S02]  /*3d80*/  LDG.E.LTC128B.U16 R20, desc[UR36][R8.64+0x70] ;  /* 0x0000702408147981 */ /* 0x000364000c1e1520 */
.L_x_95:
[----:B------:R-:W-:Y:S05]  /*3d90*/  BSYNC B1 ;  /* 0x0000000000017941 */ /* 0x000fea0003800000 */
.L_x_94:
[----:B-----5:R-:W-:Y:S01]  /*3da0*/  IMAD.U32 R3, R20, 0x10000, RZ ;  /* 0x0001000014037824 */ /* 0x020fe200078e00ff */
[----:B------:R-:W-:Y:S01]  /*3db0*/  ISETP.GT.AND P1, PT, R0, 0x8, P1 ;  /* 0x000000080000780c */ /* 0x000fe20000f24270 */
[----:B0-----:R-:W-:Y:S01]  /*3dc0*/  @P0 IMAD.MOV.U32 R4, RZ, RZ, R10 ;  /* 0x000000ffff040224 */ /* 0x001fe200078e000a */
[----:B------:R-:W-:Y:S01]  /*3dd0*/  BSSY B1, `(.L_x_96) ;  /* 0x0000008000017945 */ /* 0x000fe20003800000 */
[----:B------:R-:W-:Y:S01]  /*3de0*/  FMUL R3, R3, R58 ;  /* 0x0000003a03037220 */ /* 0x000fe20000400000 */
[----:B------:R-:W-:-:S03]  /*3df0*/  @P0 IMAD.MOV.U32 R5, RZ, RZ, R11 ;  /* 0x000000ffff050224 */ /* 0x000fc600078e000b */
[----:B------:R-:W-:-:S05]  /*3e00*/  FFMA R3, R54, R57, R3 ;  /* 0x0000003936037223 */ /* 0x000fca0000000003 */
[----:B------:R-:W-:-:S05]  /*3e10*/  F2FP.BF16.F32.PACK_AB R3, RZ, R3 ;  /* 0x00000003ff03723e */ /* 0x000fca00000010ff */
[----:B------:R0:W-:Y:S01]  /*3e20*/  @P0 STG.E.U16 desc[UR36][R4.64+0x70], R3 ;  /* 0x0000700304000986 */ /* 0x0001e2000c101524 */
[----:B------:R-:W-:Y:S05]  /*3e30*/  @!P1 BRA `(.L_x_97) ;  /* 0x0000000000049947 */ /* 0x000fea0003800000 */
[----:B------:R4:W5:Y:S02]  /*3e40*/  LDG.E.LTC128B.U16 R20, desc[UR36][R8.64+0x72] ;  /* 0x0000722408147981 */ /* 0x000964000c1e1520 */
.L_x_97:
[----:B------:R-:W-:Y:S05]  /*3e50*/  BSYNC B1 ;  /* 0x0000000000017941 */ /* 0x000fea0003800000 */
.L_x_96:
[----:B------:R-:W-:Y:S05]  /*3e60*/  @!P1 BRA `(.L_x_98) ;  /* 0x0000000800709947 */ /* 0x000fea0003800000 */
[----:B0----5:R-:W-:-:S04]  /*3e70*/  IMAD.U32 R3, R20, 0x10000, RZ ;  /* 0x0001000014037824 */ /* 0x021fc800078e00ff */
[----:B------:R-:W-:-:S04]  /*3e80*/  FMUL R0, R3, R58 ;  /* 0x0000003a03007220 */ /* 0x000fc80000400000 */
[----:B------:R-:W-:-:S05]  /*3e90*/  FFMA R0, R55, R57, R0 ;  /* 0x0000003937007223 */ /* 0x000fca0000000000 */
[----:B------:R-:W-:-:S05]  /*3ea0*/  F2FP.BF16.F32.PACK_AB R0, RZ, R0 ;  /* 0x00000000ff00723e */ /* 0x000fca00000010ff */
[----:B------:R0:W-:Y:S01]  /*3eb0*/  STG.E.U16 desc[UR36][R10.64+0x72], R0 ;  /* 0x000072000a007986 */ /* 0x0001e2000c101524 */
[----:B------:R-:W-:Y:S05]  /*3ec0*/  BRA `(.L_x_98) ;  /* 0x0000000800587947 */ /* 0x000fea0003800000 */
.L_x_37:
[----:B------:R-:W-:Y:S01]  /*3ed0*/  ISETP.GT.AND P2, PT, R18, 0x1, PT ;  /* 0x000000011200780c */ /* 0x000fe20003f44270 */
[----:B------:R-:W-:Y:S01]  /*3ee0*/  ULDC.64 UR4, c[0x0][0x5c0] ;  /* 0x0001700000047ab9 */ /* 0x000fe20000000a00 */
[-C--:B------:R-:W-:Y:S01]  /*3ef0*/  FMUL R24, R24, R57.reuse ;  /* 0x0000003918187220 */ /* 0x080fe20000400000 */
[-C--:B------:R-:W-:Y:S01]  /*3f00*/  FMUL R25, R25, R57.reuse ;  /* 0x0000003919197220 */ /* 0x080fe20000400000 */
[----:B------:R-:W-:Y:S01]  /*3f10*/  ISETP.GT.AND P1, PT, R0, RZ, P2 ;  /* 0x000000ff0000720c */ /* 0x000fe20001724270 */
[-C--:B------:R-:W-:Y:S01]  /*3f20*/  FMUL R26, R26, R57.reuse ;  /* 0x000000391a1a7220 */ /* 0x080fe20000400000 */
[----:B------:R-:W-:Y:S01]  /*3f30*/  LEA R4, P4, R72, UR4, 0x1 ;  /* 0x0000000448047c11 */ /* 0x000fe2000f8808ff */
[-C--:B------:R-:W-:Y:S01]  /*3f40*/  FMUL R27, R27, R57.reuse ;  /* 0x000000391b1b7220 */ /* 0x080fe20000400000 */
[----:B------:R-:W-:Y:S01]  /*3f50*/  F2FP.BF16.F32.PACK_AB R24, RZ, R24 ;  /* 0x00000018ff18723e */ /* 0x000fe200000010ff */
[-C--:B------:R-:W-:Y:S01]  /*3f60*/  FMUL R28, R28, R57.reuse ;  /* 0x000000391c1c7220 */ /* 0x080fe20000400000 */
[----:B------:R-:W-:Y:S01]  /*3f70*/  LEA.HI.X R5, R72, UR5, R83, 0x1, P4 ;  /* 0x0000000548057c11 */ /* 0x000fe2000a0f0c53 */
[----:B------:R-:W-:Y:S01]  /*3f80*/  FMUL R29, R29, R57 ;  /* 0x000000391d1d7220 */ /* 0x000fe20000400000 */
[----:B------:R-:W-:Y:S01]  /*3f90*/  F2FP.BF16.F32.PACK_AB R25, RZ, R25 ;  /* 0x00000019ff19723e */ /* 0x000fe200000010ff */
[-C--:B------:R-:W-:Y:S01]  /*3fa0*/  FMUL R30, R30, R57.reuse ;  /* 0x000000391e1e7220 */ /* 0x080fe20000400000 */
[C---:B------:R-:W-:Y:S01]  /*3fb0*/  ISETP.GT.AND P2, PT, R0.reuse, 0x8, P2 ;  /* 0x000000080000780c */ /* 0x040fe20001744270 */
[----:B------:R-:W-:Y:S01]  /*3fc0*/  @P3 STG.E.U16 desc[UR36][R4.64], R24 ;  /* 0x0000001804003986 */ /* 0x000fe2000c101524 */
[----:B------:R-:W-:Y:S01]  /*3fd0*/  SHF.L.U64.HI R3, R59, 0x1, R64 ;  /* 0x000000013b037819 */ /* 0x000fe20000010240 */
[-C--:B------:R-:W-:Y:S01]  /*3fe0*/  FMUL R31, R31, R57.reuse ;  /* 0x000000391f1f7220 */ /* 0x080fe20000400000 */
[----:B------:R-:W-:Y:S01]  /*3ff0*/  LEA R6, P3, R59, R4, 0x1 ;  /* 0x000000043b067211 */ /* 0x000fe200078608ff */
[----:B------:R-:W-:Y:S01]  /*4000*/  @P1 STG.E.U16 desc[UR36][R4.64+0x2], R25 ;  /* 0x0000021904001986 */ /* 0x000fe2000c101524 */
[----:B------:R-:W-:Y:S01]  /*4010*/  ISETP.GT.AND P1, PT, R0, 0x8, P0 ;  /* 0x000000080000780c */ /* 0x000fe20000724270 */
[----:B------:R-:W-:Y:S01]  /*4020*/  FMUL R32, R32, R57 ;  /* 0x0000003920207220 */ /* 0x000fe20000400000 */
[----:B------:R-:W-:Y:S01]  /*4030*/  F2FP.BF16.F32.PACK_AB R26, RZ, R26 ;  /* 0x0000001aff1a723e */ /* 0x000fe200000010ff */
[----:B------:R-:W-:Y:S01]  /*4040*/  IMAD.X R7, R3, 0x1, R5, P3 ;  /* 0x0000000103077824 */ /* 0x000fe200018e0605 */
[----:B------:R-:W-:Y:S01]  /*4050*/  F2FP.BF16.F32.PACK_AB R27, RZ, R27 ;  /* 0x0000001bff1b723e */ /* 0x000fe200000010ff */
[-C--:B------:R-:W-:Y:S01]  /*4060*/  FMUL R33, R33, R57.reuse ;  /* 0x0000003921217220 */ /* 0x080fe20000400000 */
[----:B------:R-:W-:Y:S01]  /*4070*/  ISETP.GT.AND P0, PT, R18, 0x8, PT ;  /* 0x000000081200780c */ /* 0x000fe20003f04270 */
[-C--:B------:R-:W-:Y:S01]  /*4080*/  FMUL R34, R34, R57.reuse ;  /* 0x0000003922227220 */ /* 0x080fe20000400000 */
[----:B------:R-:W-:Y:S01]  /*4090*/  F2FP.BF16.F32.PACK_AB R28, RZ, R28 ;  /* 0x0000001cff1c723e */ /* 0x000fe200000010ff */
[-C--:B------:R-:W-:Y:S01]  /*40a0*/  FMUL R35, R35, R57.reuse ;  /* 0x0000003923237220 */ /* 0x080fe20000400000 */
[----:B------:R-:W-:Y:S01]  /*40b0*/  ISETP.GT.AND P4, PT, R0, RZ, P0 ;  /* 0x000000ff0000720c */ /* 0x000fe20000784270 */
[----:B------:R-:W-:Y:S01]  /*40c0*/  FMUL R36, R36, R57 ;  /* 0x0000003924247220 */ /* 0x000fe20000400000 */
[----:B------:R-:W-:Y:S01]  /*40d0*/  F2FP.BF16.F32.PACK_AB R29, RZ, R29 ;  /* 0x0000001dff1d723e */ /* 0x000fe200000010ff */
[----:B------:R-:W-:Y:S01]  /*40e0*/  @P1 STG.E.U16 desc[UR36][R6.64], R26 ;  /* 0x0000001a06001986 */ /* 0x000fe2000c101524 */
[----:B------:R-:W-:Y:S01]  /*40f0*/  ISETP.GT.AND P1, PT, R0, 0x8, P0 ;  /* 0x000000080000780c */ /* 0x000fe20000724270 */
[-C--:B------:R-:W-:Y:S01]  /*4100*/  FMUL R37, R37, R57.reuse ;  /* 0x0000003925257220 */ /* 0x080fe20000400000 */
[C---:B------:R-:W-:Y:S01]  /*4110*/  ISETP.GT.AND P0, PT, R18.reuse, 0x10, PT ;  /* 0x000000101200780c */ /* 0x040fe20003f04270 */
[----:B------:R-:W-:Y:S01]  /*4120*/  @P2 STG.E.U16 desc[UR36][R6.64+0x2], R27 ;  /* 0x0000021b06002986 */ /* 0x000fe2000c101524 */
[----:B------:R-:W-:Y:S01]  /*4130*/  ISETP.GT.AND P2, PT, R18, 0x9, PT ;  /* 0x000000091200780c */ /* 0x000fe20003f44270 */
[-C--:B------:R-:W-:Y:S01]  /*4140*/  FMUL R38, R38, R57.reuse ;  /* 0x0000003926267220 */ /* 0x080fe20000400000 */
[----:B------:R-:W-:Y:S01]  /*4150*/  F2FP.BF16.F32.PACK_AB R30, RZ, R30 ;  /* 0x0000001eff1e723e */ /* 0x000fe200000010ff */
[-C--:B------:R-:W-:Y:S01]  /*4160*/  FMUL R39, R39, R57.reuse ;  /* 0x0000003927277220 */ /* 0x080fe20000400000 */
[C---:B------:R-:W-:Y:S01]  /*4170*/  ISETP.GT.AND P3, PT, R0.reuse, RZ, P2 ;  /* 0x000000ff0000720c */ /* 0x040fe20001764270 */
[----:B------:R-:W-:Y:S01]  /*4180*/  @P4 STG.E.U16 desc[UR36][R4.64+0x10], R28 ;  /* 0x0000101c04004986 */ /* 0x000fe2000c101524 */
[----:B------:R-:W-:Y:S01]  /*4190*/  ISETP.GT.AND P2, PT, R0, 0x8, P2 ;  /* 0x000000080000780c */ /* 0x000fe20001744270 */
[----:B------:R-:W-:Y:S01]  /*41a0*/  FMUL R40, R40, R57 ;  /* 0x0000003928287220 */ /* 0x000fe20000400000 */
[----:B------:R-:W-:Y:S01]  /*41b0*/  F2FP.BF16.F32.PACK_AB R31, RZ, R31 ;  /* 0x0000001fff1f723e */ /* 0x000fe200000010ff */
[-C--:B------:R-:W-:Y:S01]  /*41c0*/  FMUL R41, R41, R57.reuse ;  /* 0x0000003929297220 */ /* 0x080fe20000400000 */
[----:B------:R-:W-:Y:S01]  /*41d0*/  ISETP.GT.AND P4, PT, R0, RZ, P0 ;  /* 0x000000ff0000720c */ /* 0x000fe20000784270 */
[-C--:B------:R-:W-:Y:S01]  /*41e0*/  FMUL R42, R42, R57.reuse ;  /* 0x000000392a2a7220 */ /* 0x080fe20000400000 */
[----:B------:R-:W-:Y:S01]  /*41f0*/  F2FP.BF16.F32.PACK_AB R32, RZ, R32 ;  /* 0x00000020ff20723e */ /* 0x000fe200000010ff */
[----:B------:R-:W-:Y:S01]  /*4200*/  FMUL R43, R43, R57 ;  /* 0x000000392b2b7220 */ /* 0x000fe20000400000 */
[----:B------:R-:W-:Y:S01]  /*4210*/  F2FP.BF16.F32.PACK_AB R33, RZ, R33 ;  /* 0x00000021ff21723e */ /* 0x000fe200000010ff */
[-C--:B------:R-:W-:Y:S01]  /*4220*/  FMUL R44, R44, R57.reuse ;  /* 0x000000392c2c7220 */ /* 0x080fe20000400000 */
[----:B------:R-:W-:Y:S01]  /*4230*/  F2FP.BF16.F32.PACK_AB R34, RZ, R34 ;  /* 0x00000022ff22723e */ /* 0x000fe200000010ff */
[----:B------:R-:W-:Y:S01]  /*4240*/  @P3 STG.E.U16 desc[UR36][R4.64+0x12], R29 ;  /* 0x0000121d04003986 */ /* 0x000fe2000c101524 */
[----:B------:R-:W-:Y:S01]  /*4250*/  ISETP.GT.AND P3, PT, R18, 0x11, PT ;  /* 0x000000111200780c */ /* 0x000fe20003f64270 */
[----:B------:R-:W-:Y:S01]  /*4260*/  FMUL R45, R45, R57 ;  /* 0x000000392d2d7220 */ /* 0x000fe20000400000 */
[----:B------:R-:W-:Y:S01]  /*4270*/  F2FP.BF16.F32.PACK_AB R35, RZ, R35 ;  /* 0x00000023ff23723e */ /* 0x000fe200000010ff */
[----:B------:R-:W-:Y:S01]  /*4280*/  @P1 STG.E.U16 desc[UR36][R6.64+0x10], R30 ;  /* 0x0000101e06001986 */ /* 0x000fe2000c101524 */
[----:B------:R-:W-:Y:S01]  /*4290*/  ISETP.GT.AND P1, PT, R0, 0x8, P0 ;  /* 0x000000080000780c */ /* 0x000fe20000724270 */
[-C--:B------:R-:W-:Y:S01]  /*42a0*/  FMUL R46, R46, R57.reuse ;  /* 0x000000392e2e7220 */ /* 0x080fe20000400000 */
[----:B------:R-:W-:Y:S01]  /*42b0*/  ISETP.GT.AND P0, PT, R18, 0x18, PT ;  /* 0x000000181200780c */ /* 0x000fe20003f04270 */
[----:B------:R-:W-:Y:S01]  /*42c0*/  @P2 STG.E.U16 desc[UR36][R6.64+0x12], R31 ;  /* 0x0000121f06002986 */ /* 0x000fe2000c101524 */
[C---:B------:R-:W-:Y:S01]  /*42d0*/  ISETP.GT.AND P2, PT, R0.reuse, RZ, P3 ;  /* 0x000000ff0000720c */ /* 0x040fe20001f44270 */
[-C--:B------:R-:W-:Y:S01]  /*42e0*/  FMUL R47, R47, R57.reuse ;  /* 0x000000392f2f7220 */ /* 0x080fe20000400000 */
[C---:B------:R-:W-:Y:S01]  /*42f0*/  ISETP.GT.AND P3, PT, R0.reuse, 0x8, P3 ;  /* 0x000000080000780c */ /* 0x040fe20001f64270 */
[----:B------:R-:W-:Y:S01]  /*4300*/  @P4 STG.E.U16 desc[UR36][R4.64+0x20], R32 ;  /* 0x0000202004004986 */ /* 0x000fe2000c101524 */
[----:B------:R-:W-:Y:S01]  /*4310*/  ISETP.GT.AND P4, PT, R0, RZ, P0 ;  /* 0x000000ff0000720c */ /* 0x000fe20000784270 */
[-C--:B------:R-:W-:Y:S01]  /*4320*/  FMUL R48, R48, R57.reuse ;  /* 0x0000003930307220 */ /* 0x080fe20000400000 */
[----:B------:R-:W-:Y:S01]  /*4330*/  F2FP.BF16.F32.PACK_AB R36, RZ, R36 ;  /* 0x00000024ff24723e */ /* 0x000fe200000010ff */
[----:B------:R-:W-:Y:S01]  /*4340*/  FMUL R49, R49, R57 ;  /* 0x0000003931317220 */ /* 0x000fe20000400000 */
[----:B------:R-:W-:Y:S01]  /*4350*/  F2FP.BF16.F32.PACK_AB R37, RZ, R37 ;  /* 0x00000025ff25723e */ /* 0x000fe200000010ff */
[-C--:B------:R-:W-:Y:S01]  /*4360*/  FMUL R50, R50, R57.reuse ;  /* 0x0000003932327220 */ /* 0x080fe20000400000 */
[----:B------:R-:W-:Y:S01]  /*4370*/  F2FP.BF16.F32.PACK_AB R38, RZ, R38 ;  /* 0x00000026ff26723e */ /* 0x000fe200000010ff */
[----:B------:R-:W-:Y:S01]  /*4380*/  FMUL R51, R51, R57 ;  /* 0x0000003933337220 */ /* 0x000fe20000400000 */
[----:B------:R-:W-:Y:S01]  /*4390*/  F2FP.BF16.F32.PACK_AB R39, RZ, R39 ;  /* 0x00000027ff27723e */ /* 0x000fe200000010ff */
[----:B------:R-:W-:Y:S01]  /*43a0*/  @P2 STG.E.U16 desc[UR36][R4.64+0x22], R33 ;  /* 0x0000222104002986 */ /* 0x000fe2000c101524 */
[----:B------:R-:W-:Y:S01]  /*43b0*/  F2FP.BF16.F32.PACK_AB R40, RZ, R40 ;  /* 0x00000028ff28723e */ /* 0x000fe200000010ff */
        /* <DEDUP_REMOVED lines=10> */
[----:B------:R-:W-:Y:S01]  /*4460*/  @P4 STG.E.U16 desc[UR36][R4.64+0x30], R36 ;  /* 0x0000302404004986 */ /* 0x000fe2000c101524 */
[C---:B------:R-:W-:Y:S01]  /*4470*/  ISETP.GT.AND P2, PT, R0.reuse, RZ, P3 ;  /* 0x000000ff0000720c */ /* 0x040fe20001f44270 */
[----:B------:R-:W-:Y:S01]  /*4480*/  FMUL R55, R55, R57 ;  /* 0x0000003937377220 */ /* 0x000fe20000400000 */
[----:B------:R-:W-:-:S02]  /*4490*/  ISETP.GT.AND P4, PT, R0, 0x8, P3 ;  /* 0x000000080000780c */ /* 0x000fc40001f84270 */
[C---:B------:R-:W-:Y:S02]  /*44a0*/  ISETP.GT.AND P3, PT, R0.reuse, RZ, P0 ;  /* 0x000000ff0000720c */ /* 0x040fe40000764270 */
[----:B------:R-:W-:Y:S02]  /*44b0*/  ISETP.GT.AND P0, PT, R0, 0x8, P0 ;  /* 0x000000080000780c */ /* 0x000fe40000704270 */
[----:B------:R-:W-:Y:S02]  /*44c0*/  F2FP.BF16.F32.PACK_AB R43, RZ, R43 ;  /* 0x0000002bff2b723e */ /* 0x000fe400000010ff */
[----:B------:R-:W-:Y:S02]  /*44d0*/  F2FP.BF16.F32.PACK_AB R44, RZ, R44 ;  /* 0x0000002cff2c723e */ /* 0x000fe400000010ff */
[----:B------:R-:W-:Y:S01]  /*44e0*/  F2FP.BF16.F32.PACK_AB R45, RZ, R45 ;  /* 0x0000002dff2d723e */ /* 0x000fe200000010ff */
[----:B------:R-:W-:Y:S01]  /*44f0*/  @P2 STG.E.U16 desc[UR36][R4.64+0x32], R37 ;  /* 0x0000322504002986 */ /* 0x000fe2000c101524 */
[----:B------:R-:W-:-:S02]  /*4500*/  F2FP.BF16.F32.PACK_AB R46, RZ, R46 ;  /* 0x0000002eff2e723e */ /* 0x000fc400000010ff */
[----:B------:R-:W-:Y:S01]  /*4510*/  F2FP.BF16.F32.PACK_AB R47, RZ, R47 ;  /* 0x0000002fff2f723e */ /* 0x000fe200000010ff */
[----:B------:R-:W-:Y:S01]  /*4520*/  @P1 STG.E.U16 desc[UR36][R6.64+0x30], R38 ;  /* 0x0000302606001986 */ /* 0x000fe2000c101524 */
[C---:B------:R-:W-:Y:S02]  /*4530*/  ISETP.GT.AND P1, PT, R18.reuse, 0x28, PT ;  /* 0x000000281200780c */ /* 0x040fe40003f24270 */
[----:B------:R-:W-:Y:S01]  /*4540*/  F2FP.BF16.F32.PACK_AB R48, RZ, R48 ;  /* 0x00000030ff30723e */ /* 0x000fe200000010ff */
[----:B------:R-:W-:Y:S01]  /*4550*/  @P4 STG.E.U16 desc[UR36][R6.64+0x32], R39 ;  /* 0x0000322706004986 */ /* 0x000fe2000c101524 */
[----:B------:R-:W-:Y:S02]  /*4560*/  ISETP.GT.AND P4, PT, R18, 0x21, PT ;  /* 0x000000211200780c */ /* 0x000fe40003f84270 */
[----:B------:R-:W-:Y:S01]  /*4570*/  F2FP.BF16.F32.PACK_AB R49, RZ, R49 ;  /* 0x00000031ff31723e */ /* 0x000fe200000010ff */
[----:B------:R-:W-:Y:S01]  /*4580*/  @P3 STG.E.U16 desc[UR36][R4.64+0x40], R40 ;  /* 0x0000402804003986 */ /* 0x000fe2000c101524 */
[----:B------:R-:W-:-:S02]  /*4590*/  ISETP.GT.AND P2, PT, R0, RZ, P4 ;  /* 0x000000ff0000720c */ /* 0x000fc40002744270 */
[C---:B------:R-:W-:Y:S02]  /*45a0*/  ISETP.GT.AND P4, PT, R0.reuse, 0x8, P4 ;  /* 0x000000080000780c */ /* 0x040fe40002784270 */
        /* <DEDUP_REMOVED lines=9> */
[----:B------:R-:W-:Y:S02]  /*4640*/  ISETP.GT.AND P0, PT, R18, 0x29, PT ;  /* 0x000000291200780c */ /* 0x000fe40003f04270 */
[----:B------:R-:W-:Y:S01]  /*4650*/  F2FP.BF16.F32.PACK_AB R55, RZ, R55 ;  /* 0x00000037ff37723e */ /* 0x000fe200000010ff */
[----:B------:R-:W-:Y:S01]  /*4660*/  @P4 STG.E.U16 desc[UR36][R6.64+0x42], R43 ;  /* 0x0000422b06004986 */ /* 0x000fe2000c101524 */
[C---:B------:R-:W-:Y:S02]  /*4670*/  ISETP.GT.AND P2, PT, R0.reuse, RZ, P0 ;  /* 0x000000ff0000720c */ /* 0x040fe40000744270 */
[----:B------:R-:W-:Y:S01]  /*4680*/  ISETP.GT.AND P0, PT, R0, 0x8, P0 ;  /* 0x000000080000780c */ /* 0x000fe20000704270 */
[----:B------:R-:W-:Y:S01]  /*4690*/  @P3 STG.E.U16 desc[UR36][R4.64+0x50], R44 ;  /* 0x0000502c04003986 */ /* 0x000fe2000c101524 */
[----:B------:R-:W-:-:S04]  /*46a0*/  ISETP.GT.AND P3, PT, R18, 0x30, PT ;  /* 0x000000301200780c */ /* 0x000fc80003f64270 */
[C---:B------:R-:W-:Y:S02]  /*46b0*/  ISETP.GT.AND P4, PT, R0.reuse, RZ, P3 ;  /* 0x000000ff0000720c */ /* 0x040fe40001f84270 */
[----:B------:R-:W-:-:S03]  /*46c0*/  ISETP.GT.AND P3, PT, R0, 0x8, P3 ;  /* 0x000000080000780c */ /* 0x000fc60001f64270 */
[----:B------:R-:W-:Y:S01]  /*46d0*/  @P2 STG.E.U16 desc[UR36][R4.64+0x52], R45 ;  /* 0x0000522d04002986 */ /* 0x000fe2000c101524 */
[----:B------:R-:W-:-:S03]  /*46e0*/  ISETP.GT.AND P2, PT, R18, 0x39, PT ;  /* 0x000000391200780c */ /* 0x000fc60003f44270 */
[----:B------:R-:W-:Y:S01]  /*46f0*/  @P1 STG.E.U16 desc[UR36][R6.64+0x50], R46 ;  /* 0x0000502e06001986 */ /* 0x000fe2000c101524 */
[----:B------:R-:W-:-:S03]  /*4700*/  ISETP.GT.AND P1, PT, R18, 0x38, PT ;  /* 0x000000381200780c */ /* 0x000fc60003f24270 */
[----:B------:R-:W-:Y:S01]  /*4710*/  @P0 STG.E.U16 desc[UR36][R6.64+0x52], R47 ;  /* 0x0000522f06000986 */ /* 0x000fe2000c101524 */
[----:B------:R-:W-:-:S03]  /*4720*/  ISETP.GT.AND P0, PT, R18, 0x31, PT ;  /* 0x000000311200780c */ /* 0x000fc60003f04270 */
[----:B------:R-:W-:Y:S01]  /*4730*/  @P4 STG.E.U16 desc[UR36][R4.64+0x60], R48 ;  /* 0x0000603004004986 */ /* 0x000fe2000c101524 */
[C---:B------:R-:W-:Y:S02]  /*4740*/  ISETP.GT.AND P4, PT, R0.reuse, RZ, P0 ;  /* 0x000000ff0000720c */ /* 0x040fe40000784270 */
[----:B------:R-:W-:-:S11]  /*4750*/  ISETP.GT.AND P0, PT, R0, 0x8, P0 ;  /* 0x000000080000780c */ /* 0x000fd60000704270 */
[----:B------:R-:W-:Y:S01]  /*4760*/  @P4 STG.E.U16 desc[UR36][R4.64+0x62], R49 ;  /* 0x0000623104004986 */ /* 0x000fe2000c101524 */
[C---:B------:R-:W-:Y:S02]  /*4770*/  ISETP.GT.AND P4, PT, R0.reuse, RZ, P2 ;  /* 0x000000ff0000720c */ /* 0x040fe40001784270 */
[C---:B------:R-:W-:Y:S01]  /*4780*/  ISETP.GT.AND P2, PT, R0.reuse, 0x8, P2 ;  /* 0x000000080000780c */ /* 0x040fe20001744270 */
[----:B------:R-:W-:Y:S01]  /*4790*/  @P3 STG.E.U16 desc[UR36][R6.64+0x60], R50 ;  /* 0x0000603206003986 */ /* 0x000fe2000c101524 */
[C---:B------:R-:W-:Y:S02]  /*47a0*/  ISETP.GT.AND P3, PT, R0.reuse, RZ, P1 ;  /* 0x000000ff0000720c */ /* 0x040fe40000f64270 */
[----:B------:R-:W-:Y:S01]  /*47b0*/  ISETP.GT.AND P1, PT, R0, 0x8, P1 ;  /* 0x000000080000780c */ /* 0x000fe20000f24270 */
[----:B------:R-:W-:Y:S10]  /*47c0*/  @P0 STG.E.U16 desc[UR36][R6.64+0x62], R51 ;  /* 0x0000623306000986 */ /* 0x000ff4000c101524 */
[----:B------:R-:W-:Y:S04]  /*47d0*/  @P3 STG.E.U16 desc[UR36][R4.64+0x70], R52 ;  /* 0x0000703404003986 */ /* 0x000fe8000c101524 */
[----:B------:R0:W-:Y:S02]  /*47e0*/  @P4 STG.E.U16 desc[UR36][R4.64+0x72], R53 ;  /* 0x0000723504004986 */ /* 0x0001e4000c101524 */
[----:B0-----:R-:W-:-:S02]  /*47f0*/  @P1 IMAD.MOV.U32 R4, RZ, RZ, R6 ;  /* 0x000000ffff041224 */ /* 0x001fc400078e0006 */
[----:B------:R-:W-:-:S05]  /*4800*/  @P1 IMAD.MOV.U32 R5, RZ, RZ, R7 ;  /* 0x000000ffff051224 */ /* 0x000fca00078e0007 */
[----:B------:R0:W-:Y:S04]  /*4810*/  @P1 STG.E.U16 desc[UR36][R4.64+0x70], R54 ;  /* 0x0000703604001986 */ /* 0x0001e8000c101524 */
[----:B------:R0:W-:Y:S02]  /*4820*/  @P2 STG.E.U16 desc[UR36][R6.64+0x72], R55 ;  /* 0x0000723706002986 */ /* 0x0001e4000c101524 */
.L_x_98:
[----:B------:R-:W-:Y:S05]  /*4830*/  BSYNC B0 ;  /* 0x0000000000007941 */ /* 0x000fea0003800000 */
.L_x_36:
[----:B0-----:R-:W2:Y:S01]  /*4840*/  LDL.64 R4, [R1] ;  /* 0x0000000001047983 */ /* 0x001ea20000100a00 */
[----:B------:R-:W-:Y:S01]  /*4850*/  ULDC.64 UR4, c[0x0][0x650] ;  /* 0x0001940000047ab9 */ /* 0x000fe20000000a00 */
[----:B------:R-:W-:Y:S02]  /*4860*/  IMAD.U32 R0, RZ, RZ, UR44 ;  /* 0x0000002cff007e24 */ /* 0x000fe4000f8e00ff */
[----:B------:R-:W-:Y:S02]  /*4870*/  IMAD.MOV.U32 R22, RZ, RZ, -0x1 ;  /* 0xffffffffff167424 */ /* 0x000fe400078e00ff */
[----:B------:R0:W-:Y:S01]  /*4880*/  SYNCS.ARRIVE.TRANS64.A1T0 RZ, [R0+UR48], RZ ;  /* 0x000000ff00ff79a7 */ /* 0x0001e20008100030 */
[----:B------:R-:W-:Y:S02]  /*4890*/  IMAD.MOV.U32 R18, RZ, RZ, -0x1 ;  /* 0xffffffffff127424 */ /* 0x000fe400078e00ff */
[----:B------:R-:W-:Y:S01]  /*48a0*/  IMAD.MOV.U32 R19, RZ, RZ, -0x1 ;  /* 0xffffffffff137424 */ /* 0x000fe200078e00ff */
[----:B0-----:R-:W-:-:S02]  /*48b0*/  PRMT R0, RZ, 0x7610, R0 ;  /* 0x00007610ff007816 */ /* 0x001fc40000000000 */
[----:B--2---:R-:W-:-:S05]  /*48c0*/  LEA R16, P0, R4, R16, 0x1 ;  /* 0x0000001004107211 */ /* 0x004fca00078008ff */
[----:B------:R-:W-:Y:S01]  /*48d0*/  IMAD.X R17, R66, 0x1, R17, P0 ;  /* 0x0000000142117824 */ /* 0x000fe200000e0611 */
[----:B------:R-:W-:-:S04]  /*48e0*/  ISETP.GE.U32.AND P0, PT, R16, UR4, PT ;  /* 0x0000000410007c0c */ /* 0x000fc8000bf06070 */
[----:B------:R-:W-:-:S13]  /*48f0*/  ISETP.GE.U32.AND.EX P0, PT, R17, UR5, PT, P0 ;  /* 0x0000000511007c0c */ /* 0x000fda000bf06100 */
[----:B------:R-:W-:Y:S05]  /*4900*/  @P0 BRA `(.L_x_99) ;  /* 0x00000004004c0947 */ /* 0x000fea0003800000 */
[----:B------:R-:W0:Y:S01]  /*4910*/  LDC.64 R10, c[0x0][0x628] ;  /* 0x00018a00ff0a7b82 */ /* 0x000e220000000a00 */
[----:B------:R-:W2:Y:S01]  /*4920*/  S2R R12, SR_CTAID.X ;  /* 0x00000000000c7919 */ /* 0x000ea20000002500 */
[----:B-1-34-:R-:W-:Y:S02]  /*4930*/  IMAD.MOV.U32 R8, RZ, RZ, R16 ;  /* 0x000000ffff087224 */ /* 0x01afe400078e0010 */
[----:B------:R-:W-:Y:S01]  /*4940*/  IMAD.MOV.U32 R9, RZ, RZ, R17 ;  /* 0x000000ffff097224 */ /* 0x000fe200078e0011 */
[----:B------:R-:W1:Y:S03]  /*4950*/  S2R R18, SR_CTAID.Y ;  /* 0x0000000000127919 */ /* 0x000e660000002600 */
[----:B------:R-:W3:Y:S08]  /*4960*/  LDC R0, c[0x0][0x630] ;  /* 0x00018c00ff007b82 */ /* 0x000ef00000000800 */
[----:B------:R-:W4:Y:S01]  /*4970*/  LDC.64 R14, c[0x0][0x620] ;  /* 0x00018800ff0e7b82 */ /* 0x000f220000000a00 */
[----:B0-----:R-:W-:-:S04]  /*4980*/  ISETP.NE.U32.AND P0, PT, R10, RZ, PT ;  /* 0x000000ff0a00720c */ /* 0x001fc80003f05070 */
[----:B------:R-:W-:-:S13]  /*4990*/  ISETP.NE.AND.EX P0, PT, R11, RZ, PT, P0 ;  /* 0x000000ff0b00720c */ /* 0x000fda0003f05300 */
[----:B-1234-:R-:W-:Y:S05]  /*49a0*/  @!P0 BRA `(.L_x_100) ;  /* 0x0000000000288947 */ /* 0x01efea0003800000 */
[----:B------:R-:W0:Y:S02]  /*49b0*/  LDC R3, c[0x0][0x634] ;  /* 0x00018d00ff037b82 */ /* 0x000e240000000800 */
[----:B0-----:R-:W-:-:S05]  /*49c0*/  IADD3 R3, P0, R16, R3, RZ ;  /* 0x0000000310037210 */ /* 0x001fca0007f1e0ff */
        /* <DEDUP_REMOVED lines=8> */
.L_x_100:
[-CC-:B------:R-:W-:Y:S01]  /*4a50*/  SHF.R.U64 R19, R8, R0.reuse, R9.reuse ;  /* 0x0000000008137219 */ /* 0x180fe20000001209 */
[----:B------:R-:W0:Y:S01]  /*4a60*/  LDC.64 R26, c[0x0][0x640] ;  /* 0x00019000ff1a7b82 */ /* 0x000e220000000a00 */
[----:B------:R-:W-:Y:S01]  /*4a70*/  SHF.R.U32.HI R0, RZ, R0, R9 ;  /* 0x00000000ff007219 */ /* 0x000fe20000011609 */
[----:B------:R-:W-:Y:S01]  /*4a80*/  ULDC UR4, c[0x0][0x150] ;  /* 0x0000540000047ab9 */ /* 0x000fe20000000800 */
[----:B------:R-:W-:Y:S02]  /*4a90*/  IADD3 R3, P0, RZ, -R19, RZ ;  /* 0x80000013ff037210 */ /* 0x000fe40007f1e0ff */
[----:B------:R-:W-:-:S03]  /*4aa0*/  I2FP.F32.U32 R7, R12 ;  /* 0x0000000c00077245 */ /* 0x000fc60000201000 */
[----:B------:R-:W1:Y:S01]  /*4ab0*/  LDC R6, c[0x0][0x618] ;  /* 0x00018600ff067b82 */ /* 0x000e620000000800 */
[----:B------:R-:W-:Y:S02]  /*4ac0*/  IMAD.X R5, RZ, RZ, ~R0, P0 ;  /* 0x000000ffff057224 */ /* 0x000fe400000e0e00 */
[----:B------:R-:W-:Y:S01]  /*4ad0*/  FMUL R7, R7, UR4 ;  /* 0x0000000407077c20 */ /* 0x000fe20008400000 */
[----:B------:R-:W-:Y:S01]  /*4ae0*/  ULDC UR4, c[0x0][0x154] ;  /* 0x0000550000047ab9 */ /* 0x000fe20000000800 */
[-C--:B------:R-:W-:Y:S02]  /*4af0*/  IMAD R0, R5, R14.reuse, RZ ;  /* 0x0000000e05007224 */ /* 0x080fe400078e02ff */
[C---:B------:R-:W-:Y:S01]  /*4b00*/  IMAD.WIDE.U32 R4, R3.reuse, R14, R16 ;  /* 0x0000000e03047225 */ /* 0x040fe200078e0010 */
[----:B------:R-:W2:Y:S01]  /*4b10*/  LDC R11, c[0x0][0x608] ;  /* 0x00018200ff0b7b82 */ /* 0x000ea20000000800 */
[----:B------:R-:W3:Y:S02]  /*4b20*/  F2I.U32.TRUNC.NTZ R7, R7 ;  /* 0x0000000700077305 */ /* 0x000ee4000020f000 */
[----:B------:R-:W-:-:S04]  /*4b30*/  IMAD R3, R3, R15, R0 ;  /* 0x0000000f03037224 */ /* 0x000fc800078e0200 */
[----:B------:R-:W-:Y:S01]  /*4b40*/  IMAD.IADD R3, R5, 0x1, R3 ;  /* 0x0000000105037824 */ /* 0x000fe200078e0203 */
[----:B------:R-:W4:Y:S01]  /*4b50*/  LDC R8, c[0x0][0x658] ;  /* 0x00019600ff087b82 */ /* 0x000f220000000800 */
[----:B------:R-:W-:Y:S02]  /*4b60*/  I2FP.F32.U32 R5, R18 ;  /* 0x0000001200057245 */ /* 0x000fe40000201000 */
[----:B0-----:R-:W-:-:S04]  /*4b70*/  ISETP.NE.U32.AND P0, PT, R26, RZ, PT ;  /* 0x000000ff1a00720c */ /* 0x001fc80003f05070 */
[----:B------:R-:W-:Y:S01]  /*4b80*/  ISETP.NE.AND.EX P0, PT, R27, RZ, PT, P0 ;  /* 0x000000ff1b00720c */ /* 0x000fe20003f05300 */
[----:B------:R-:W0:Y:S01]  /*4b90*/  LDC R9, c[0x0][0x144] ;  /* 0x00005100ff097b82 */ /* 0x000e220000000800 */
[-C--:B-1----:R-:W-:Y:S01]  /*4ba0*/  SHF.R.U32.HI R0, RZ, R6.reuse, R3 ;  /* 0x00000006ff007219 */ /* 0x082fe20000011603 */
[----:B---3--:R-:W-:Y:S01]  /*4bb0*/  IMAD.MOV R7, RZ, RZ, -R7 ;  /* 0x000000ffff077224 */ /* 0x008fe200078e0a07 */
[----:B------:R-:W-:Y:S01]  /*4bc0*/  SHF.R.U64 R13, R4, R6, R3 ;  /* 0x00000006040d7219 */ /* 0x000fe20000001203 */
[----:B------:R-:W-:-:S04]  /*4bd0*/  FMUL R6, R5, UR4 ;  /* 0x0000000405067c20 */ /* 0x000fc80008400000 */
[----:B------:R-:W1:Y:S01]  /*4be0*/  LDC R21, c[0x0][0x148] ;  /* 0x00005200ff157b82 */ /* 0x000e620000000800 */
[-CC-:B--2---:R-:W-:Y:S02]  /*4bf0*/  SHF.R.U64 R10, R13, R11.reuse, R0.reuse ;  /* 0x0000000b0d0a7219 */ /* 0x184fe40000001200 */
[----:B------:R-:W-:Y:S02]  /*4c00*/  SHF.R.U32.HI R3, RZ, R11, R0 ;  /* 0x0000000bff037219 */ /* 0x000fe40000011600 */
[----:B------:R2:W3:Y:S03]  /*4c10*/  F2I.U32.TRUNC.NTZ R0, R6 ;  /* 0x0000000600007305 */ /* 0x0004e6000020f000 */
[----:B------:R-:W1:Y:S01]  /*4c20*/  LDC R14, c[0x0][0x648] ;  /* 0x00019200ff0e7b82 */ /* 0x000e620000000800 */
[-CC-:B----4-:R-:W-:Y:S02]  /*4c30*/  SHF.R.U64 R15, R10, R8.reuse, R3.reuse ;  /* 0x000000080a0f7219 */ /* 0x190fe40000001203 */
[----:B------:R-:W-:-:S03]  /*4c40*/  SHF.R.U32.HI R5, RZ, R8, R3 ;  /* 0x00000008ff057219 */ /* 0x000fc60000011603 */
[----:B------:R-:W-:Y:S02]  /*4c50*/  IMAD.MOV.U32 R4, RZ, RZ, R15 ;  /* 0x000000ffff047224 */ /* 0x000fe400078e000f */
[----:B-----5:R-:W4:Y:S01]  /*4c60*/  LDC R20, c[0x0][0x638] ;  /* 0x00018e00ff147b82 */ /* 0x020f220000000800 */
[----:B0-----:R-:W-:-:S07]  /*4c70*/  IMAD R25, R9, R7, R12 ;  /* 0x0000000709197224 */ /* 0x001fce00078e020c */
[----:B------:R-:W0:Y:S08]  /*4c80*/  LDC R24, c[0x0][0x610] ;  /* 0x00018400ff187b82 */ /* 0x000e300000000800 */
[----:B------:R-:W0:Y:S01]  /*4c90*/  LDC R28, c[0x0][0x600] ;  /* 0x00018000ff1c7b82 */ /* 0x000e220000000800 */
[----:B--23--:R-:W-:Y:S05]  /*4ca0*/  @!P0 BRA `(.L_x_101) ;  /* 0x0000000000288947 */ /* 0x00cfea0003800000 */
        /* <DEDUP_REMOVED lines=10> */
.L_x_101:
[----:B------:R-:W-:Y:S02]  /*4d50*/  ISETP.NE.AND P0, PT, R2, 0x1, PT ;  /* 0x000000010200780c */ /* 0x000fe40003f05270 */
[----:B-1----:R-:W-:Y:S01]  /*4d60*/  SHF.R.U64 R3, R4, R14, R5 ;  /* 0x0000000e04037219 */ /* 0x002fe20000001205 */
[----:B------:R-:W-:Y:S01]  /*4d70*/  IMAD.MOV R5, RZ, RZ, -R0 ;  /* 0x000000ffff057224 */ /* 0x000fe200078e0a00 */
[----:B------:R-:W-:-:S03]  /*4d80*/  LOP3.LUT R0, R10, R69, RZ, 0xc0, !PT ;  /* 0x000000450a007212 */ /* 0x000fc600078ec0ff */
[----:B------:R-:W-:Y:S02]  /*4d90*/  IMAD.MOV R4, RZ, RZ, -R3 ;  /* 0x000000ffff047224 */ /* 0x000fe400078e0a03 */
[----:B------:R-:W-:Y:S01]  /*4da0*/  IMAD R22, R65, R3, R0 ;  /* 0x0000000341167224 */ /* 0x000fe200078e0200 */
[----:B------:R-:W-:Y:S01]  /*4db0*/  LOP3.LUT R3, R13, R68, RZ, 0xc0, !PT ;  /* 0x000000440d037212 */ /* 0x000fe200078ec0ff */
[----:B----4-:R-:W-:Y:S02]  /*4dc0*/  IMAD R0, R4, R20, R15 ;  /* 0x0000001404007224 */ /* 0x010fe400078e020f */
[----:B------:R-:W-:Y:S02]  /*4dd0*/  @P0 IMAD R25, R21, R5, R18 ;  /* 0x0000000515190224 */ /* 0x000fe400078e0212 */
[----:B0-----:R-:W-:Y:S02]  /*4de0*/  IMAD R3, R0, R28, R3 ;  /* 0x0000001c00037224 */ /* 0x001fe400078e0203 */
[----:B------:R-:W-:-:S02]  /*4df0*/  IMAD R22, R22, R24, R25 ;  /* 0x0000001816167224 */ /* 0x000fc400078e0219 */
[----:B------:R-:W-:-:S03]  /*4e00*/  IMAD.MOV.U32 R4, RZ, RZ, 0x1 ;  /* 0x00000001ff047424 */ /* 0x000fc600078e00ff */
[----:B------:R-:W-:Y:S02]  /*4e10*/  SEL R18, R3, R22, !P0 ;  /* 0x0000001603127207 */ /* 0x000fe40004000000 */
[----:B------:R-:W-:Y:S02]  /*4e20*/  PRMT R0, R4, 0x7610, R0 ;  /* 0x0000761004007816 */ /* 0x000fe40000000000 */
[----:B------:R-:W-:-:S07]  /*4e30*/  SEL R22, R22, R3, !P0 ;  /* 0x0000000316167207 */ /* 0x000fce0004000000 */
.L_x_99:
[----:B------:R-:W-:Y:S01]  /*4e40*/  LOP3.LUT P0, RZ, R0, 0xff, RZ, 0xc0, !PT ;  /* 0x000000ff00ff7812 */ /* 0x000fe2000780c0ff */
[----:B------:R-:W-:Y:S01]  /*4e50*/  UIMAD.WIDE.U32 UR4, UR38, -0x55555555, URZ ;  /* 0xaaaaaaab260478a5 */ /* 0x000fe2000f8e003f */
[----:B------:R-:W-:-:S03]  /*4e60*/  LOP3.LUT R75, R75, 0x1, RZ, 0x3c, !PT ;  /* 0x000000014b4b7812 */ /* 0x000fc600078e3cff */
[----:B------:R-:W-:-:S04]  /*4e70*/  USHF.R.U32.HI UR4, URZ, 0x1, UR5 ;  /* 0x000000013f047899 */ /* 0x000fc80008011605 */
[----:B------:R-:W-:-:S04]  /*4e80*/  UIMAD UR38, UR4, -0x3, UR38 ;  /* 0xfffffffd042678a4 */ /* 0x000fc8000f8e0226 */
[----:B------:R-:W-:Y:S08]  /*4e90*/  @P0 BRA `(.L_x_102) ;  /* 0xffffffc800340947 */ /* 0x000ff0000383ffff */
[----:B------:R-:W-:Y:S05]  /*4ea0*/  EXIT ;  /* 0x000000000000794d */ /* 0x000fea0003800000 */
.L_x_17:
[----:B------:R-:W-:-:S08]  /*4eb0*/  ISETP.NE.AND P0, PT, R14, RZ, PT ;  /* 0x000000ff0e00720c */ /* 0x000fd00003f05270 */
[----:B0-----:R-:W0:-:S00]  /*4ec0*/  USETMAXREG.DEALLOC.CTAPOOL 0x28 ;  /* 0x00000028000079c8 */ /* 0x001e0000080e0500 */
[----:B------:R-:W-:Y:S05]  /*4ed0*/  @P0 EXIT ;  /* 0x000000000000094d */ /* 0x000fea0003800000 */
[----:B0-----:R-:W-:Y:S01]  /*4ee0*/  LOP3.LUT P0, RZ, R3, 0xff, RZ, 0xc0, !PT ;  /* 0x000000ff03ff7812 */ /* 0x001fe2000780c0ff */
[----:B------:R-:W-:Y:S02]  /*4ef0*/  IMAD.MOV.U32 R3, RZ, RZ, 0x1 ;  /* 0x00000001ff037424 */ /* 0x000fe400078e00ff */
[----:B------:R-:W-:-:S10]  /*4f00*/  IMAD.MOV.U32 R8, RZ, RZ, RZ ;  /* 0x000000ffff087224 */ /* 0x000fd400078e00ff */
[----:B------:R-:W-:Y:S05]  /*4f10*/  @!P0 BRA `(.L_x_103) ;  /* 0x0000000c00588947 */ /* 0x000fea0003800000 */
[----:B------:R-:W0:Y:S01]  /*4f20*/  S2UR UR8, SR_CgaCtaId ;  /* 0x00000000000879c3 */ /* 0x000e220000008800 */
[----:B------:R-:W-:Y:S01]  /*4f30*/  LOP3.LUT P0, RZ, R4, 0x1f, RZ, 0xc0, !PT ;  /* 0x0000001f04ff7812 */ /* 0x000fe2000780c0ff */
[----:B------:R-:W-:Y:S01]  /*4f40*/  ULDC UR5, c[0x0][0x658] ;  /* 0x0001960000057ab9 */ /* 0x000fe20000000800 */
[----:B------:R-:W-:Y:S01]  /*4f50*/  UMOV UR6, 0xffffffff ;  /* 0xffffffff00067882 */ /* 0x000fe20000000000 */
[----:B------:R-:W-:Y:S01]  /*4f60*/  BSSY B0, `(.L_x_103) ;  /* 0x00000d1000007945 */ /* 0x000fe20003800000 */
[----:B------:R-:W-:Y:S01]  /*4f70*/  USHF.L.U32 UR6, UR6, UR5, URZ ;  /* 0x0000000506067299 */ /* 0x000fe2000800063f */
[C---:B------:R-:W-:Y:S01]  /*4f80*/  ISETP.NE.AND P2, PT, R5.reuse, RZ, PT ;  /* 0x000000ff0500720c */ /* 0x040fe20003f45270 */
[----:B------:R-:W-:Y:S01]  /*4f90*/  IMAD.MOV.U32 R10, RZ, RZ, 0x1 ;  /* 0x00000001ff0a7424 */ /* 0x000fe200078e00ff */
[----:B------:R-:W-:Y:S01]  /*4fa0*/  ISETP.NE.OR P0, PT, R5, RZ, !P0 ;  /* 0x000000ff0500720c */ /* 0x000fe20004705670 */
[----:B------:R-:W-:Y:S01]  /*4fb0*/  IMAD.MOV.U32 R3, RZ, RZ, 0x1 ;  /* 0x00000001ff037424 */ /* 0x000fe200078e00ff */
[----:B------:R-:W-:Y:S01]  /*4fc0*/  LOP3.LUT R9, R23, 0x2, RZ, 0xfc, !PT ;  /* 0x0000000217097812 */ /* 0x000fe200078efcff */
[----:B------:R-:W-:Y:S01]  /*4fd0*/  IMAD.MOV.U32 R8, RZ, RZ, RZ ;  /* 0x000000ffff087224 */ /* 0x000fe200078e00ff */
[----:B------:R-:W-:Y:S01]  /*4fe0*/  ULDC UR4, c[0x0][0x600] ;  /* 0x0001800000047ab9 */ /* 0x000fe20000000800 */
[----:B------:R-:W-:Y:S01]  /*4ff0*/  UMOV UR7, 0x1 ;  /* 0x0000000100077882 */ /* 0x000fe20000000000 */
[----:B------:R-:W-:-:S02]  /*5000*/  UIADD3 UR13, UR40, 0x1, URZ ;  /* 0x00000001280d7890 */ /* 0x000fc4000fffe03f */
[----:B------:R-:W-:Y:S02]  /*5010*/  UIADD3 UR4, UR4, -0x1, URZ ;  /* 0xffffffff04047890 */ /* 0x000fe4000fffe03f */
[----:B------:R-:W-:Y:S02]  /*5020*/  USHF.L.U32 UR5, UR7, UR5, URZ ;  /* 0x0000000507057299 */ /* 0x000fe4000800063f */
[----:B------:R-:W-:Y:S01]  /*5030*/  ULOP3.LUT UR6, URZ, UR6, URZ, 0x33, !UPT ;  /* 0x000000063f067292 */ /* 0x000fe2000f8e333f */
[----:B------:R-:W-:Y:S01]  /*5040*/  ULDC.64 UR30, c[0x0][0x198] ;  /* 0x00006600001e7ab9 */ /* 0x000fe20000000a00 */
[----:B0-----:R-:W-:-:S10]  /*5050*/  IMAD.U32 R11, RZ, RZ, UR8 ;  /* 0x00000008ff0b7e24 */ /* 0x001fd4000f8e00ff */
.L_x_115:
[----:B------:R-:W-:-:S03]  /*5060*/  UMOV UR7, 0xffffffff ;  /* 0xffffffff00077882 */ /* 0x000fc60000000000 */
[----:B------:R-:W-:Y:S05]  /*5070*/  BRA.DIV UR7, `(.L_x_104) ;  /* 0x0000000e07f87947 */ /* 0x000fea000b800000 */
[----:B------:R-:W-:-:S13]  /*5080*/  ELECT P6, URZ, PT ;  /* 0x00000000003f782f */ /* 0x000fda00038c0000 */
.L_x_127:
[----:B------:R-:W0:Y:S01]  /*5090*/  LDC R4, c[0x0][0x28c] ;  /* 0x0000a300ff047b82 */ /* 0x000e220000000800 */
[----:B------:R-:W-:Y:S01]  /*50a0*/  BSSY B1, `(.L_x_105) ;  /* 0x0000048000017945 */ /* 0x000fe20003800000 */
[----:B0-----:R-:W-:-:S13]  /*50b0*/  ISETP.LT.OR P6, PT, R4, 0x1, !P6 ;  /* 0x000000010400780c */ /* 0x001fda00077c1670 */
[----:B------:R-:W-:Y:S05]  /*50c0*/  @P6 BRA `(.L_x_106) ;  /* 0x0000000400146947 */ /* 0x000fea0003800000 */
[----:B------:R-:W-:Y:S02]  /*50d0*/  IMAD R11, R22, 0x2, R11 ;  /* 0x00000002160b7824 */ /* 0x000fe400078e020b */
[----:B------:R-:W-:Y:S02]  /*50e0*/  IMAD.SHL.U32 R18, R18, 0x40, RZ ;  /* 0x0000004012127824 */ /* 0x000fe400078e00ff */
[----:B------:R-:W-:Y:S02]  /*50f0*/  IMAD.MOV.U32 R15, RZ, RZ, RZ ;  /* 0x000000ffff0f7224 */ /* 0x000fe400078e00ff */
[----:B------:R-:W-:Y:S02]  /*5100*/  IMAD.U32 R20, RZ, RZ, UR13 ;  /* 0x0000000dff147e24 */ /* 0x000fe4000f8e00ff */
[----:B------:R-:W-:Y:S02]  /*5110*/  IMAD.MOV.U32 R4, RZ, RZ, R3 ;  /* 0x000000ffff047224 */ /* 0x000fe400078e0003 */
[----:B------:R-:W-:-:S02]  /*5120*/  IMAD.MOV.U32 R6, RZ, RZ, R8 ;  /* 0x000000ffff067224 */ /* 0x000fc400078e0008 */
[----:B------:R-:W-:-:S07]  /*5130*/  IMAD.SHL.U32 R12, R11, 0x20, RZ ;  /* 0x000000200b0c7824 */ /* 0x000fce00078e00ff */
.L_x_110:
[----:B------:R-:W0:Y:S01]  /*5140*/  S2UR UR7, SR_CgaCtaId ;  /* 0x00000000000779c3 */ /* 0x000e220000008800 */
[----:B------:R-:W-:Y:S02]  /*5150*/  MOV R14, 0x400 ;  /* 0x00000400000e7802 */ /* 0x000fe40000000f00 */
[----:B------:R-:W-:-:S05]  /*5160*/  SHF.L.U32 R5, R4, 0x1f, RZ ;  /* 0x0000001f04057819 */ /* 0x000fca00000006ff */
[----:B------:R-:W1:Y:S01]  /*5170*/  @!P2 LDC R7, c[0x0][0x500] ;  /* 0x00014000ff07ab82 */ /* 0x000e620000000800 */
[----:B0-----:R-:W-:-:S05]  /*5180*/  IMAD.U32 R11, RZ, RZ, UR7 ;  /* 0x00000007ff0b7e24 */ /* 0x001fca000f8e00ff */
[----:B------:R-:W-:-:S05]  /*5190*/  LEA R13, R11, R14, 0x18 ;  /* 0x0000000e0b0d7211 */ /* 0x000fca00078ec0ff */
[----:B------:R-:W-:-:S04]  /*51a0*/  IMAD R14, R6, 0x8, R13 ;  /* 0x00000008060e7824 */ /* 0x000fc800078e020d */
[----:B------:R-:W0:Y:S02]  /*51b0*/  SYNCS.PHASECHK.TRANS64.TRYWAIT P1, [R14+URZ+0x18], R5 ;  /* 0x000018050e0075a7 */ /* 0x000e24000802017f */
[----:B01----:R-:W-:Y:S05]  /*51c0*/  @!P1 BRA `(.L_x_107) ;  /* 0x0000000c00c49947 */ /* 0x003fea0003800000 */
.L_x_128:
[----:B0-----:R-:W-:Y:S01]  /*51d0*/  PRMT R5, R9, 0x9910, RZ ;  /* 0x0000991009057816 */ /* 0x001fe200000000ff */
[----:B------:R0:W-:Y:S03]  /*51e0*/  @!P2 SYNCS.ARRIVE.TRANS64 RZ, [R14+URZ], R7 ;  /* 0x000000070effa9a7 */ /* 0x0001e6000800003f */
[----:B------:R-:W-:-:S13]  /*51f0*/  ISETP.NE.AND P1, PT, R5, 0x2, PT ;  /* 0x000000020500780c */ /* 0x000fda0003f25270 */
[----:B0-----:R-:W-:Y:S05]  /*5200*/  @P1 BRA `(.L_x_108) ;  /* 0x0000000000041947 */ /* 0x001fea0003800000 */
[----:B------:R-:W-:Y:S01]  /*5210*/  BPT.TRAP 0x1 ;  /* 0x000000040000795c */ /* 0x000fe20000300000 */
.L_x_108:
[----:B------:R-:W-:Y:S05]  /*5220*/  @P0 BRA `(.L_x_109) ;  /* 0x0000000000040947 */ /* 0x000fea0003800000 */
[----:B------:R-:W-:Y:S01]  /*5230*/  BPT.TRAP 0x1 ;  /* 0x000000040000795c */ /* 0x000fe20000300000 */
.L_x_109:
[----:B------:R-:W-:Y:S01]  /*5240*/  IMAD R5, R6, 0x4, R11 ;  /* 0x0000000406057824 */ /* 0x000fe200078e020b */
[----:B------:R-:W-:Y:S01]  /*5250*/  R2UR UR34, R15 ;  /* 0x000000000f2272ca */ /* 0x000fe200000e0000 */
[----:B------:R-:W-:Y:S01]  /*5260*/  VIADD R20, R20, 0xffffffff ;  /* 0xffffffff14147836 */ /* 0x000fe20000000000 */
[----:B------:R-:W-:Y:S01]  /*5270*/  R2UR UR33, R14 ;  /* 0x000000000e2172ca */ /* 0x000fe200000e0000 */
[----:B------:R-:W-:Y:S01]  /*5280*/  IMAD.SHL.U32 R5, R5, 0x800, RZ ;  /* 0x0000080005057824 */ /* 0x000fe200078e00ff */
[----:B------:R-:W-:Y:S01]  /*5290*/  R2UR UR36, R19 ;  /* 0x00000000132472ca */ /* 0x000fe200000e0000 */
[----:B------:R-:W-:Y:S01]  /*52a0*/  UIADD3 UR14, UP0, UR30, 0xf0, URZ ;  /* 0x000000f01e0e7890 */ /* 0x000fe2000ff1e03f */
[----:B------:R-:W-:Y:S01]  /*52b0*/  R2UR UR35, R12 ;  /* 0x000000000c2372ca */ /* 0x000fe200000e0000 */
[--C-:B------:R-:W-:Y:S01]  /*52c0*/  IMAD R5, R5, 0x2, R13.reuse ;  /* 0x0000000205057824 */ /* 0x100fe200078e020d */
[----:B------:R-:W-:Y:S01]  /*52d0*/  R2UR UR19, R18 ;  /* 0x00000000121372ca */ /* 0x000fe200000e0000 */
[----:B------:R-:W-:Y:S01]  /*52e0*/  IMAD R13, R6, 0x4000, R13 ;  /* 0x00004000060d7824 */ /* 0x000fe200078e020d */
[----:B------:R-:W-:Y:S01]  /*52f0*/  UIADD3 UR38, UP1, UR30, 0x1f0, URZ ;  /* 0x000001f01e267890 */ /* 0x000fe2000ff3e03f */
[----:B------:R-:W-:Y:S01]  /*5300*/  ISETP.GT.AND P3, PT, R20, 0x1, PT ;  /* 0x000000011400780c */ /* 0x000fe20003f64270 */
[----:B------:R-:W-:Y:S01]  /*5310*/  UIADD3.X UR15, URZ, UR31, URZ, UP0, !UPT ;  /* 0x0000001f3f0f7290 */ /* 0x000fe200087fe43f */
[----:B------:R-:W-:Y:S01]  /*5320*/  R2UR UR24, R5 ;  /* 0x00000000051872ca */ /* 0x000fe200000e0000 */
[----:B------:R-:W-:Y:S01]  /*5330*/  UIADD3 UR26, UR34, 0x40, URZ ;  /* 0x00000040221a7890 */ /* 0x000fe2000fffe03f */
[----:B------:R-:W-:Y:S01]  /*5340*/  R2UR UR8, R13 ;  /* 0x000000000d0872ca */ /* 0x000fe200000e0000 */
[----:B------:R-:W-:Y:S01]  /*5350*/  UIADD3.X UR39, URZ, UR31, URZ, UP1, !UPT ;  /* 0x0000001f3f277290 */ /* 0x000fe20008ffe43f */
[----:B------:R-:W-:Y:S01]  /*5360*/  VIADD R6, R6, 0x1 ;  /* 0x0000000106067836 */ /* 0x000fe20000000000 */
[----:B------:R-:W-:Y:S01]  /*5370*/  UMOV UR7, 0x30000 ;  /* 0x0003000000077882 */ /* 0x000fe20000000000 */
[----:B------:R-:W-:Y:S01]  /*5380*/  UMOV UR22, 0x0 ;  /* 0x0000000000167882 */ /* 0x000fe20000000000 */
[----:B------:R-:W-:Y:S01]  /*5390*/  UMOV UR23, 0x10000000 ;  /* 0x1000000000177882 */ /* 0x000fe20000000000 */
[----:B------:R-:W-:Y:S01]  /*53a0*/  UMOV UR25, UR33 ;  /* 0x0000002100197c82 */ /* 0x000fe20008000000 */
[----:B------:R-:W-:Y:S01]  /*53b0*/  ISETP.NE.AND P1, PT, R6, 0x3, PT ;  /* 0x000000030600780c */ /* 0x000fe20003f25270 */
[----:B------:R-:W-:Y:S01]  /*53c0*/  UMOV UR28, UR36 ;  /* 0x00000024001c7c82 */ /* 0x000fe20008000000 */
[----:B------:R-:W-:Y:S01]  /*53d0*/  UMOV UR27, UR35 ;  /* 0x00000023001b7c82 */ /* 0x000fe20008000000 */
[----:B------:R-:W-:Y:S01]  /*53e0*/  UMOV UR17, UR33 ;  /* 0x0000002100117c82 */ /* 0x000fe20008000000 */
[----:B------:R-:W-:Y:S01]  /*53f0*/  UIADD3 UR32, UR24, 0x100, URZ ;  /* 0x0000010018207890 */ /* 0x000fe2000fffe03f */
[----:B------:R-:W-:Y:S01]  /*5400*/  SEL R5, RZ, 0x1, P1 ;  /* 0x00000001ff057807 */ /* 0x000fe20000800000 */
[----:B------:R-:W-:Y:S01]  /*5410*/  UIADD3 UR24, UR24, 0x2100, URZ ;  /* 0x0000210018187890 */ /* 0x000fe2000fffe03f */
[----:B------:R-:W-:Y:S01]  /*5420*/  VIADD R15, R15, 0x80 ;  /* 0x000000800f0f7836 */ /* 0x000fe20000000000 */
[----:B------:R-:W-:Y:S01]  /*5430*/  UIADD3 UR16, UR8, 0xc100, URZ ;  /* 0x0000c10008107890 */ /* 0x000fe2000fffe03f */
[----:B------:R-:W-:Y:S01]  /*5440*/  LOP3.LUT R4, R4, R5, RZ, 0x3c, !PT ;  /* 0x0000000504047212 */ /* 0x000fe200078e3cff */
[----:B------:R-:W-:Y:S01]  /*5450*/  UIADD3 UR8, UR8, 0xe100, URZ ;  /* 0x0000e10008087890 */ /* 0x000fe2000fffe03f */
[----:B------:R-:W-:Y:S01]  /*5460*/  SEL R6, R6, RZ, P1 ;  /* 0x000000ff06067207 */ /* 0x000fe20000800000 */
[----:B------:R-:W-:Y:S01]  /*5470*/  UMOV UR18, UR34 ;  /* 0x0000002200127c82 */ /* 0x000fe20008000000 */
[----:B------:R-:W-:Y:S01]  /*5480*/  UMOV UR20, UR36 ;  /* 0x0000002400147c82 */ /* 0x000fe20008000000 */
[----:B------:R0:W-:Y:S01]  /*5490*/  UTMALDG.3D.MULTICAST [UR32], [UR14], UR7, desc[UR22] ;  /* 0x000016200e0073b4 */ /* 0x0001e20008011807 */
[----:B------:R-:W-:Y:S01]  /*54a0*/  UMOV UR9, UR33 ;  /* 0x0000002100097c82 */ /* 0x000fe20008000000 */
[----:B------:R-:W-:Y:S01]  /*54b0*/  UMOV UR11, UR19 ;  /* 0x00000013000b7c82 */ /* 0x000fe20008000000 */
[----:B------:R-:W-:Y:S01]  /*54c0*/  UMOV UR12, UR36 ;  /* 0x00000024000c7c82 */ /* 0x000fe20008000000 */
[----:B------:R-:W-:Y:S01]  /*54d0*/  UMOV UR10, UR26 ;  /* 0x0000001a000a7c82 */ /* 0x000fe20008000000 */
[----:B------:R0:W-:Y:S01]  /*54e0*/  UTMALDG.3D.MULTICAST [UR24], [UR14], UR7, desc[UR22] ;  /* 0x000016180e0073b4 */ /* 0x0001e20008011807 */
[----:B------:R0:W-:Y:S01]  /*54f0*/  UTMALDG.3D [UR16], [UR38], desc[UR22] ;  /* 0x00001610260075b4 */ /* 0x0001e20008011000 */
[----:B------:R0:W-:Y:S02]  /*5500*/  UTMALDG.3D [UR8], [UR38], desc[UR22] ;  /* 0x00001608260075b4 */ /* 0x0001e40008011000 */
[----:B0-----:R-:W-:Y:S05]  /*5510*/  @P3 BRA `(.L_x_110) ;  /* 0xfffffffc00083947 */ /* 0x001fea000383ffff */
.L_x_106:
[----:B------:R-:W-:Y:S05]  /*5520*/  BSYNC B1 ;  /* 0x0000000000017941 */ /* 0x000fea0003800000 */
.L_x_105:
[----:B------:R-:W3:Y:S01]  /*5530*/  LDL.64 R24, [R1] ;  /* 0x0000000001187983 */ /* 0x000ee20000100a00 */
[----:B------:R-:W-:Y:S01]  /*5540*/  LOP3.LUT P4, RZ, R10, 0xff, RZ, 0xc0, !PT ;  /* 0x000000ff0aff7812 */ /* 0x000fe2000788c0ff */
[----:B------:R-:W-:Y:S01]  /*5550*/  VIADD R7, R8, UR40 ;  /* 0x0000002808077c36 */ /* 0x000fe20008000000 */
[----:B------:R-:W-:Y:S01]  /*5560*/  ULDC.64 UR8, c[0x0][0x650] ;  /* 0x0001940000087ab9 */ /* 0x000fe20000000a00 */
[----:B------:R-:W-:Y:S01]  /*5570*/  IMAD.U32 R8, RZ, RZ, UR40 ;  /* 0x00000028ff087e24 */ /* 0x000fe2000f8e00ff */
[----:B------:R-:W-:Y:S01]  /*5580*/  UISETP.GE.U32.AND UP0, UPT, UR40, 0x3, UPT ;  /* 0x000000032800788c */ /* 0x000fe2000bf06070 */
[----:B------:R-:W-:Y:S01]  /*5590*/  BSSY B1, `(.L_x_111) ;  /* 0x000006b000017945 */ /* 0x000fe20003800000 */
[----:B------:R-:W-:Y:S01]  /*55a0*/  ISETP.GT.U32.AND P1, PT, R7, 0x2, PT ;  /* 0x000000020700780c */ /* 0x000fe20003f24070 */
[----:B------:R-:W-:Y:S01]  /*55b0*/  IMAD.MOV.U32 R22, RZ, RZ, -0x1 ;  /* 0xffffffffff167424 */ /* 0x000fe200078e00ff */
[----:B------:R-:W-:Y:S01]  /*55c0*/  PRMT R10, RZ, 0x7610, R10 ;  /* 0x00007610ff0a7816 */ /* 0x000fe2000000000a */
[----:B------:R-:W-:Y:S01]  /*55d0*/  IMAD.MOV.U32 R18, RZ, RZ, -0x1 ;  /* 0xffffffffff127424 */ /* 0x000fe200078e00ff */
[----:B------:R-:W-:Y:S01]  /*55e0*/  ISETP.LT.U32.AND P1, PT, R8, 0x3, P1 ;  /* 0x000000030800780c */ /* 0x000fe20000f21070 */
[----:B------:R-:W-:Y:S01]  /*55f0*/  IMAD.MOV.U32 R19, RZ, RZ, -0x1 ;  /* 0xffffffffff137424 */ /* 0x000fe200078e00ff */
[----:B------:R-:W-:Y:S01]  /*5600*/  PLOP3.LUT P3, PT, PT, PT, UP0, 0x80, 0x0 ;  /* 0x000000000000781c */ /* 0x000fe20003f6f008 */
[----:B------:R-:W0:Y:S01]  /*5610*/  @P4 S2R R11, SR_CgaCtaId ;  /* 0x00000000000b4919 */ /* 0x000e220000008800 */
[----:B------:R-:W-:-:S04]  /*5620*/  @P4 MOV R4, 0x400 ;  /* 0x0000040000044802 */ /* 0x000fc80000000f00 */
[----:B0-----:R-:W-:Y:S01]  /*5630*/  @P4 LEA R6, R11, R4, 0x18 ;  /* 0x000000040b064211 */ /* 0x001fe200078ec0ff */
[----:B------:R-:W-:Y:S01]  /*5640*/  IMAD.WIDE.U32 R4, R7, -0x55555555, RZ ;  /* 0xaaaaaaab07047825 */ /* 0x000fe200078e00ff */
[----:B------:R-:W-:Y:S02]  /*5650*/  SEL R4, RZ, 0x1, !P1 ;  /* 0x00000001ff047807 */ /* 0x000fe40004800000 */
[----:B------:R0:W-:Y:S02]  /*5660*/  @P4 SYNCS.ARRIVE.TRANS64.A1T0 RZ, [R6+URZ+0x68], RZ ;  /* 0x000068ff06ff49a7 */ /* 0x0001e4000810003f */
[----:B------:R-:W-:Y:S02]  /*5670*/  LOP3.LUT R3, R3, R4, RZ, 0x3c, !PT ;  /* 0x0000000403037212 */ /* 0x000fe400078e3cff */
[----:B------:R-:W-:Y:S02]  /*5680*/  PRMT R4, RZ, 0x7610, R4 ;  /* 0x00007610ff047816 */ /* 0x000fe40000000004 */
[----:B0-----:R-:W-:-:S04]  /*5690*/  SHF.R.U32.HI R6, RZ, 0x1, R5 ;  /* 0x00000001ff067819 */ /* 0x001fc80000011605 */
[----:B------:R-:W-:Y:S01]  /*56a0*/  @P3 LOP3.LUT R3, R3, 0x1, R6, 0x78, !PT ;  /* 0x0000000103033812 */ /* 0x000fe200078e7806 */
[----:B------:R-:W-:Y:S01]  /*56b0*/  IMAD R8, R6, -0x3, R7 ;  /* 0xfffffffd06087824 */ /* 0x000fe200078e0207 */
[----:B---3--:R-:W-:-:S04]  /*56c0*/  IADD3 R16, P4, R16, R24, RZ ;  /* 0x0000001810107210 */ /* 0x008fc80007f9e0ff */
[----:B------:R-:W-:Y:S01]  /*56d0*/  ISETP.GE.U32.AND P1, PT, R16, UR8, PT ;  /* 0x0000000810007c0c */ /* 0x000fe2000bf26070 */
[----:B------:R-:W-:-:S05]  /*56e0*/  IMAD.X R17, R17, 0x1, R0, P4 ;  /* 0x0000000111117824 */ /* 0x000fca00020e0600 */
[----:B------:R-:W-:-:S13]  /*56f0*/  ISETP.GE.U32.AND.EX P1, PT, R17, UR9, PT, P1 ;  /* 0x0000000911007c0c */ /* 0x000fda000bf26110 */
[----:B------:R-:W-:Y:S05]  /*5700*/  @P1 BRA `(.L_x_112) ;  /* 0x00000004004c1947 */ /* 0x000fea0003800000 */
[----:B------:R-:W0:Y:S01]  /*5710*/  S2R R13, SR_CTAID.X ;  /* 0x00000000000d7919 */ /* 0x000e220000002500 */
[----:B------:R-:W-:Y:S01]  /*5720*/  ULDC.64 UR8, c[0x0][0x628] ;  /* 0x00018a0000087ab9 */ /* 0x000fe20000000a00 */
[----:B------:R-:W1:Y:S01]  /*5730*/  LDC R14, c[0x0][0x144] ;  /* 0x00005100ff0e7b82 */ /* 0x000e620000000800 */
[----:B------:R-:W-:Y:S01]  /*5740*/  ISETP.NE.U32.AND P1, PT, RZ, UR8, PT ;  /* 0x00000008ff007c0c */ /* 0x000fe2000bf25070 */
[----:B------:R-:W3:Y:S01]  /*5750*/  S2R R12, SR_CTAID.Y ;  /* 0x00000000000c7919 */ /* 0x000ee20000002600 */
[----:B------:R-:W-:Y:S01]  /*5760*/  ULDC UR10, c[0x0][0x630] ;  /* 0x00018c00000a7ab9 */ /* 0x000fe20000000800 */
[----:B------:R-:W-:Y:S01]  /*5770*/  ULDC UR11, c[0x0][0x150] ;  /* 0x00005400000b7ab9 */ /* 0x000fe20000000800 */
[----:B------:R-:W-:Y:S01]  /*5780*/  ISETP.NE.AND.EX P1, PT, RZ, UR9, PT, P1 ;  /* 0x00000009ff007c0c */ /* 0x000fe2000bf25310 */
[----:B------:R-:W-:Y:S02]  /*5790*/  IMAD.MOV.U32 R4, RZ, RZ, R16 ;  /* 0x000000ffff047224 */ /* 0x000fe400078e0010 */
[----:B------:R-:W-:Y:S01]  /*57a0*/  IMAD.MOV.U32 R5, RZ, RZ, R17 ;  /* 0x000000ffff057224 */ /* 0x000fe200078e0011 */
[----:B0-----:R-:W-:-:S09]  /*57b0*/  I2FP.F32.U32 R18, R13 ;  /* 0x0000000d00127245 */ /* 0x001fd20000201000 */
[----:B------:R-:W-:Y:S05]  /*57c0*/  @!P1 BRA `(.L_x_113) ;  /* 0x0000000000289947 */ /* 0x000fea0003800000 */
[----:B------:R-:W-:Y:S02]  /*57d0*/  ULDC UR7, c[0x0][0x634] ;  /* 0x00018d0000077ab9 */ /* 0x000fe40000000800 */
[----:B------:R-:W-:-:S05]  /*57e0*/  IADD3 R5, P1, R16, UR7, RZ ;  /* 0x0000000710057c10 */ /* 0x000fca000ff3e0ff */
[----:B------:R-:W-:-:S04]  /*57f0*/  IMAD.X R15, RZ, RZ, R17, P1 ;  /* 0x000000ffff0f7224 */ /* 0x000fc800008e0611 */
[----:B------:R-:W-:-:S04]  /*5800*/  IMAD.WIDE.U32 R6, R15, UR8, RZ ;  /* 0x000000080f067c25 */ /* 0x000fc8000f8e00ff */
[----:B------:R-:W-:-:S04]  /*5810*/  IMAD.WIDE.U32 R6, P1, R5, UR9, R6 ;  /* 0x0000000905067c25 */ /* 0x000fc8000f820006 */
[----:B------:R-:W-:-:S04]  /*5820*/  IMAD.WIDE.U32 R4, R5, UR8, RZ ;  /* 0x0000000805047c25 */ /* 0x000fc8000f8e00ff */
[----:B------:R-:W-:Y:S01]  /*5830*/  IMAD.MOV.U32 R4, RZ, RZ, R7 ;  /* 0x000000ffff047224 */ /* 0x000fe200078e0007 */
[----:B------:R-:W-:Y:S01]  /*5840*/  IADD3 RZ, P3, R5, R6, RZ ;  /* 0x0000000605ff7210 */ /* 0x000fe20007f7e0ff */
[----:B------:R-:W-:-:S04]  /*5850*/  IMAD.X R5, RZ, RZ, RZ, P1 ;  /* 0x000000ffff057224 */ /* 0x000fc800008e06ff */
[----:B------:R-:W-:-:S08]  /*5860*/  IMAD.WIDE.U32.X R4, R15, UR9, R4, P3 ;  /* 0x000000090f047c25 */ /* 0x000fd000098e0404 */
.L_x_113:
[----:B------:R-:W-:Y:S01]  /*5870*/  FMUL R18, R18, UR11 ;  /* 0x0000000b12127c20 */ /* 0x000fe20008400000 */
[--C-:B------:R-:W-:Y:S01]  /*5880*/  SHF.R.U64 R19, R4, UR10, R5.reuse ;  /* 0x0000000a04137c19 */ /* 0x100fe20008001205 */
[----:B------:R-:W-:Y:S01]  /*5890*/  ULDC.64 UR8, c[0x0][0x620] ;  /* 0x0001880000087ab9 */ /* 0x000fe20000000a00 */
[----:B------:R-:W-:Y:S01]  /*58a0*/  SHF.R.U32.HI R4, RZ, UR10, R5 ;  /* 0x0000000aff047c19 */ /* 0x000fe20008011605 */
[----:B------:R-:W-:Y:S01]  /*58b0*/  ULDC.64 UR10, c[0x0][0x640] ;  /* 0x00019000000a7ab9 */ /* 0x000fe20000000a00 */
[----:B------:R-:W-:Y:S01]  /*58c0*/  IADD3 R5, P1, RZ, -R19, RZ ;  /* 0x80000013ff057210 */ /* 0x000fe20007f3e0ff */
[----:B------:R-:W0:Y:S01]  /*58d0*/  F2I.U32.TRUNC.NTZ R18, R18 ;  /* 0x0000001200127305 */ /* 0x000e22000020f000 */
[----:B------:R-:W4:Y:S01]  /*58e0*/  LDC R15, c[0x0][0x148] ;  /* 0x00005200ff0f7b82 */ /* 0x000f220000000800 */
[----:B------:R-:W-:Y:S02]  /*58f0*/  ULDC UR7, c[0x0][0x618] ;  /* 0x0001860000077ab9 */ /* 0x000fe40000000800 */
[----:B------:R-:W-:Y:S01]  /*5900*/  IMAD.X R4, RZ, RZ, ~R4, P1 ;  /* 0x000000ffff047224 */ /* 0x000fe200008e0e04 */
[----:B------:R-:W-:-:S03]  /*5910*/  ISETP.NE.U32.AND P1, PT, RZ, UR10, PT ;  /* 0x0000000aff007c0c */ /* 0x000fc6000bf25070 */
[----:B------:R-:W-:Y:S01]  /*5920*/  IMAD R4, R4, UR8, RZ ;  /* 0x0000000804047c24 */ /* 0x000fe2000f8e02ff */
[----:B------:R-:W-:-:S03]  /*5930*/  ISETP.NE.AND.EX P1, PT, RZ, UR11, PT, P1 ;  /* 0x0000000bff007c0c */ /* 0x000fc6000bf25310 */
[C---:B------:R-:W-:Y:S02]  /*5940*/  IMAD R7, R5.reuse, UR9, R4 ;  /* 0x0000000905077c24 */ /* 0x040fe4000f8e0204 */
[----:B------:R-:W-:Y:S01]  /*5950*/  IMAD.WIDE.U32 R4, R5, UR8, R16 ;  /* 0x0000000805047c25 */ /* 0x000fe2000f8e0010 */
[----:B------:R-:W-:-:S03]  /*5960*/  ULDC UR8, c[0x0][0x154] ;  /* 0x0000550000087ab9 */ /* 0x000fc60000000800 */
[----:B0-----:R-:W-:Y:S02]  /*5970*/  IMAD.MOV R6, RZ, RZ, -R18 ;  /* 0x000000ffff067224 */ /* 0x001fe400078e0a12 */
[----:B------:R-:W-:Y:S02]  /*5980*/  IMAD.IADD R5, R5, 0x1, R7 ;  /* 0x0000000105057824 */ /* 0x000fe400078e0207 */
[----:B-1----:R-:W-:Y:S01]  /*5990*/  IMAD R13, R14, R6, R13 ;  /* 0x000000060e0d7224 */ /* 0x002fe200078e020d */
[----:B---3--:R-:W-:Y:S02]  /*59a0*/  I2FP.F32.U32 R6, R12 ;  /* 0x0000000c00067245 */ /* 0x008fe40000201000 */
[--C-:B------:R-:W-:Y:S02]  /*59b0*/  SHF.R.U64 R14, R4, UR7, R5.reuse ;  /* 0x00000007040e7c19 */ /* 0x100fe40008001205 */
[----:B------:R-:W-:Y:S01]  /*59c0*/  SHF.R.U32.HI R5, RZ, UR7, R5 ;  /* 0x00000007ff057c19 */ /* 0x000fe20008011605 */
[----:B------:R-:W-:Y:S01]  /*59d0*/  FMUL R6, R6, UR8 ;  /* 0x0000000806067c20 */ /* 0x000fe20008400000 */
[----:B------:R-:W-:-:S02]  /*59e0*/  ULDC UR7, c[0x0][0x608] ;  /* 0x0001820000077ab9 */ /* 0x000fc40000000800 */
[--C-:B------:R-:W-:Y:S01]  /*59f0*/  SHF.R.U64 R20, R14, UR7, R5.reuse ;  /* 0x000000070e147c19 */ /* 0x100fe20008001205 */
[----:B------:R0:W1:Y:S01]  /*5a00*/  F2I.U32.TRUNC.NTZ R21, R6 ;  /* 0x0000000600157305 */ /* 0x000062000020f000 */
[----:B------:R-:W-:Y:S01]  /*5a10*/  SHF.R.U32.HI R5, RZ, UR7, R5 ;  /* 0x00000007ff057c19 */ /* 0x000fe20008011605 */
[----:B------:R-:W-:-:S03]  /*5a20*/  ULDC UR7, c[0x0][0x658] ;  /* 0x0001960000077ab9 */ /* 0x000fc60000000800 */
[--C-:B------:R-:W-:Y:S02]  /*5a30*/  SHF.R.U64 R18, R20, UR7, R5.reuse ;  /* 0x0000000714127c19 */ /* 0x100fe40008001205 */
[----:B------:R-:W-:-:S03]  /*5a40*/  SHF.R.U32.HI R25, RZ, UR7, R5 ;  /* 0x00000007ff197c19 */ /* 0x000fc60008011605 */
[----:B------:R-:W-:Y:S02]  /*5a50*/  IMAD.MOV.U32 R4, RZ, RZ, R18 ;  /* 0x000000ffff047224 */ /* 0x000fe400078e0012 */
[----:B------:R-:W-:Y:S01]  /*5a60*/  IMAD.MOV.U32 R5, RZ, RZ, R25 ;  /* 0x000000ffff057224 */ /* 0x000fe200078e0019 */
[----:B0-----:R-:W-:Y:S06]  /*5a70*/  @!P1 BRA `(.L_x_114) ;  /* 0x0000000000289947 */ /* 0x001fec0003800000 */
        /* <DEDUP_REMOVED lines=10> */
.L_x_114:
[----:B------:R-:W-:Y:S01]  /*5b20*/  ISETP.NE.AND P1, PT, R2, 0x1, PT ;  /* 0x000000010200780c */ /* 0x000fe20003f25270 */
[----:B------:R-:W-:Y:S01]  /*5b30*/  ULDC UR7, c[0x0][0x648] ;  /* 0x0001920000077ab9 */ /* 0x000fe20000000800 */
[----:B------:R-:W-:Y:S01]  /*5b40*/  LOP3.LUT R20, R20, UR6, RZ, 0xc0, !PT ;  /* 0x0000000614147c12 */ /* 0x000fe2000f8ec0ff */
[----:B-1----:R-:W-:Y:S01]  /*5b50*/  IMAD.MOV R21, RZ, RZ, -R21 ;  /* 0x000000ffff157224 */ /* 0x002fe200078e0a15 */
[----:B------:R-:W-:Y:S01]  /*5b60*/  SHF.R.U64 R5, R4, UR7, R5 ;  /* 0x0000000704057c19 */ /* 0x000fe20008001205 */
[----:B------:R-:W-:Y:S01]  /*5b70*/  ULDC UR7, c[0x0][0x638] ;  /* 0x00018e0000077ab9 */ /* 0x000fe20000000800 */
[----:B------:R-:W-:Y:S01]  /*5b80*/  ULDC UR8, c[0x0][0x610] ;  /* 0x0001840000087ab9 */ /* 0x000fe20000000800 */
[----:B------:R-:W-:Y:S02]  /*5b90*/  IMAD.MOV.U32 R4, RZ, RZ, 0x1 ;  /* 0x00000001ff047424 */ /* 0x000fe400078e00ff */
[----:B------:R-:W-:Y:S02]  /*5ba0*/  IMAD.MOV R7, RZ, RZ, -R5 ;  /* 0x000000ffff077224 */ /* 0x000fe400078e0a05 */
[----:B------:R-:W-:Y:S01]  /*5bb0*/  IMAD R20, R5, UR5, R20 ;  /* 0x0000000505147c24 */ /* 0x000fe2000f8e0214 */
[----:B------:R-:W-:Y:S01]  /*5bc0*/  LOP3.LUT R5, R14, UR4, RZ, 0xc0, !PT ;  /* 0x000000040e057c12 */ /* 0x000fe2000f8ec0ff */
[----:B----4-:R-:W-:-:S02]  /*5bd0*/  @P1 IMAD R13, R15, R21, R12 ;  /* 0x000000150f0d1224 */ /* 0x010fc400078e020c */
[----:B------:R-:W-:Y:S01]  /*5be0*/  IMAD R18, R7, UR7, R18 ;  /* 0x0000000707127c24 */ /* 0x000fe2000f8e0212 */
[----:B------:R-:W-:Y:S01]  /*5bf0*/  ULDC UR7, c[0x0][0x600] ;  /* 0x0001800000077ab9 */ /* 0x000fe20000000800 */
[----:B------:R-:W-:Y:S02]  /*5c00*/  IMAD R13, R20, UR8, R13 ;  /* 0x00000008140d7c24 */ /* 0x000fe4000f8e020d */
[----:B------:R-:W-:-:S05]  /*5c10*/  IMAD R22, R18, UR7, R5 ;  /* 0x0000000712167c24 */ /* 0x000fca000f8e0205 */
[----:B------:R-:W-:Y:S02]  /*5c20*/  SEL R18, R22, R13, !P1 ;  /* 0x0000000d16127207 */ /* 0x000fe40004800000 */
[----:B------:R-:W-:-:S07]  /*5c30*/  SEL R22, R13, R22, !P1 ;  /* 0x000000160d167207 */ /* 0x000fce0004800000 */
.L_x_112:
[----:B------:R-:W-:Y:S05]  /*5c40*/  BSYNC B1 ;  /* 0x0000000000017941 */ /* 0x000fea0003800000 */
.L_x_111:
[----:B------:R-:W-:-:S13]  /*5c50*/  LOP3.LUT P1, RZ, R4, 0xff, RZ, 0xc0, !PT ;  /* 0x000000ff04ff7812 */ /* 0x000fda000782c0ff */
[----:B------:R-:W-:Y:S05]  /*5c60*/  @P1 BRA `(.L_x_115) ;  /* 0xfffffff000fc1947 */ /* 0x000fea000383ffff */
[----:B------:R-:W-:Y:S05]  /*5c70*/  BSYNC B0 ;  /* 0x0000000000007941 */ /* 0x000fea0003800000 */
.L_x_103:
[----:B------:R-:W-:-:S03]  /*5c80*/  UMOV UR7, 0xffffffff ;  /* 0xffffffff00077882 */ /* 0x000fc60000000000 */
[----:B------:R-:W-:Y:S05]  /*5c90*/  BRA.DIV UR7, `(.L_x_116) ;  /* 0x0000000607247947 */ /* 0x000fea000b800000 */
[----:B------:R-:W-:-:S13]  /*5ca0*/  ELECT P6, URZ, PT ;  /* 0x00000000003f782f */ /* 0x000fda00038c0000 */
.L_x_131:
[----:B------:R-:W-:Y:S04]  /*5cb0*/  BSSY B0, `(.L_x_117) ;  /* 0x0000022000007945 */ /* 0x000fe80003800000 */
[----:B------:R-:W-:Y:S05]  /*5cc0*/  @!P6 BRA `(.L_x_118) ;  /* 0x000000000080e947 */ /* 0x000fea0003800000 */
[----:B------:R-:W-:-:S04]  /*5cd0*/  LOP3.LUT R23, R23, 0x2, RZ, 0xfc, !PT ;  /* 0x0000000217177812 */ /* 0x000fc800078efcff */
[----:B------:R-:W-:-:S13]  /*5ce0*/  ISETP.NE.AND P0, PT, R23, 0x3, PT ;  /* 0x000000031700780c */ /* 0x000fda0003f05270 */
[----:B------:R-:W-:Y:S05]  /*5cf0*/  @!P0 BRA `(.L_x_119) ;  /* 0x0000000000048947 */ /* 0x000fea0003800000 */
[----:B------:R-:W-:Y:S01]  /*5d00*/  BPT.TRAP 0x1 ;  /* 0x000000040000795c */ /* 0x000fe20000300000 */
.L_x_119:
[----:B------:R-:W0:Y:S01]  /*5d10*/  S2R R5, SR_CgaCtaId ;  /* 0x0000000000057919 */ /* 0x000e220000008800 */
[----:B------:R-:W-:Y:S02]  /*5d20*/  MOV R0, 0x400 ;  /* 0x0000040000007802 */ /* 0x000fe40000000f00 */
[----:B------:R-:W-:Y:S02]  /*5d30*/  SHF.L.U32 R2, R3, 0x1f, RZ ;  /* 0x0000001f03027819 */ /* 0x000fe400000006ff */
[----:B0-----:R-:W-:-:S05]  /*5d40*/  LEA R5, R5, R0, 0x18 ;  /* 0x0000000005057211 */ /* 0x001fca00078ec0ff */
[----:B------:R-:W-:-:S04]  /*5d50*/  VIADD R5, R5, 0x18 ;  /* 0x0000001805057836 */ /* 0x000fc80000000000 */
[C---:B------:R-:W-:Y:S02]  /*5d60*/  IMAD R7, R8.reuse, 0x8, R5 ;  /* 0x0000000808077824 */ /* 0x040fe400078e0205 */
[----:B------:R-:W-:Y:S02]  /*5d70*/  VIADD R8, R8, 0x1 ;  /* 0x0000000108087836 */ /* 0x000fe40000000000 */
[----:B------:R-:W0:Y:S03]  /*5d80*/  SYNCS.PHASECHK.TRANS64.TRYWAIT P0, [R7+URZ], R2 ;  /* 0x00000002070075a7 */ /* 0x000e26000800017f */
[----:B------:R-:W-:-:S04]  /*5d90*/  ISETP.NE.AND P1, PT, R8, 0x3, PT ;  /* 0x000000030800780c */ /* 0x000fc80003f25270 */
[----:B------:R-:W-:Y:S02]  /*5da0*/  SEL R0, RZ, 0x1, P1 ;  /* 0x00000001ff007807 */ /* 0x000fe40000800000 */
[----:B------:R-:W-:Y:S02]  /*5db0*/  SEL R8, R8, RZ, P1 ;  /* 0x000000ff08087207 */ /* 0x000fe40000800000 */
[----:B------:R-:W-:-:S03]  /*5dc0*/  LOP3.LUT R9, R3, R0, RZ, 0x3c, !PT ;  /* 0x0000000003097212 */ /* 0x000fc600078e3cff */
[----:B------:R-:W-:Y:S01]  /*5dd0*/  IMAD R4, R8, 0x8, R5 ;  /* 0x0000000808047824 */ /* 0x000fe200078e0205 */
[----:B------:R-:W-:Y:S01]  /*5de0*/  SHF.L.U32 R3, R9, 0x1f, RZ ;  /* 0x0000001f09037819 */ /* 0x000fe200000006ff */
[----:B0-----:R-:W-:Y:S06]  /*5df0*/  @!P0 BRA `(.L_x_120) ;  /* 0x0000000000ec8947 */ /* 0x001fec0003800000 */
.L_x_132:
[----:B------:R-:W1:Y:S01]  /*5e00*/  SYNCS.PHASECHK.TRANS64.TRYWAIT P0, [R4+URZ], R3 ;  /* 0x00000003040075a7 */ /* 0x000e62000800017f */
[----:B------:R-:W-:-:S05]  /*5e10*/  VIADD R0, R8, 0x1 ;  /* 0x0000000108007836 */ /* 0x000fca0000000000 */
[----:B------:R-:W-:-:S04]  /*5e20*/  ISETP.NE.AND P1, PT, R0, 0x3, PT ;  /* 0x000000030000780c */ /* 0x000fc80003f25270 */
[----:B0-----:R-:W-:Y:S02]  /*5e30*/  SEL R2, RZ, 0x1, P1 ;  /* 0x00000001ff027807 */ /* 0x001fe40000800000 */
[----:B------:R-:W-:Y:S02]  /*5e40*/  SEL R0, R0, RZ, P1 ;  /* 0x000000ff00007207 */ /* 0x000fe40000800000 */
[----:B------:R-:W-:Y:S01]  /*5e50*/  LOP3.LUT R2, R9, R2, RZ, 0x3c, !PT ;  /* 0x0000000209027212 */ /* 0x000fe200078e3cff */
[----:B-1----:R-:W-:Y:S06]  /*5e60*/  @!P0 BRA `(.L_x_121) ;  /* 0x0000000000e48947 */ /* 0x002fec0003800000 */
.L_x_133:
[----:B------:R-:W-:Y:S01]  /*5e70*/  IMAD R5, R0, 0x8, R5 ;  /* 0x0000000800057824 */ /* 0x000fe200078e0205 */
[----:B------:R-:W-:-:S07]  /*5e80*/  SHF.L.U32 R0, R2, 0x1f, RZ ;  /* 0x0000001f02007819 */ /* 0x000fce00000006ff */
.L_x_122:
[----:B-1----:R1:W3:Y:S02]  /*5e90*/  SYNCS.PHASECHK.TRANS64.TRYWAIT P0, [R5+URZ], R0 ;  /* 0x00000000050075a7 */ /* 0x0022e4000800017f */
[----:B---3--:R-:W-:Y:S05]  /*5ea0*/  @!P0 NANOSLEEP.SYNCS 0x989680 ;  /* 0x009896800000895d */ /* 0x008fea0003900000 */
[----:B------:R-:W3:Y:S02]  /*5eb0*/  @!P0 SYNCS.PHASECHK.TRANS64 P0, [R5+URZ], R0 ;  /* 0x00000000050085a7 */ /* 0x000ee4000800007f */
[----:B---3--:R-:W-:Y:S05]  /*5ec0*/  @!P0 BRA `(.L_x_122) ;  /* 0xfffffffc00f08947 */ /* 0x008fea000383ffff */
.L_x_118:
[----:B------:R-:W-:Y:S05]  /*5ed0*/  BSYNC B0 ;  /* 0x0000000000007941 */ /* 0x000fea0003800000 */
.L_x_117:
[----:B------:R-:W-:Y:S05]  /*5ee0*/  EXIT ;  /* 0x000000000000794d */ /* 0x000fea0003800000 */
.L_x_19:
[----:B0-----:R-:W-:-:S04]  /*5ef0*/  IMAD.U32 R3, RZ, RZ, UR43 ;  /* 0x0000002bff037e24 */ /* 0x001fc8000f8e00ff */
[----:B------:R0:W1:Y:S03]  /*5f00*/  SYNCS.PHASECHK.TRANS64.TRYWAIT P0, [R3+URZ+-0x8], R0 ;  /* 0xfffff800030075a7 */ /* 0x000066000800017f */
[----:B-1----:R-:W-:Y:S05]  /*5f10*/  @!P0 NANOSLEEP.SYNCS 0x989680 ;  /* 0x009896800000895d */ /* 0x002fea0003900000 */
[----:B------:R-:W1:Y:S02]  /*5f20*/  @!P0 SYNCS.PHASECHK.TRANS64 P0, [R3+URZ+-0x8], R0 ;  /* 0xfffff800030085a7 */ /* 0x000e64000800007f */
[----:B-1----:R-:W-:Y:S05]  /*5f30*/  @!P0 BRA `(.L_x_19) ;  /* 0xfffffffc00ec8947 */ /* 0x002fea000383ffff */
[----:B------:R-:W-:Y:S05]  /*5f40*/  BRA `(.L_x_123) ;  /* 0xffffffb800147947 */ /* 0x000fea000383ffff */
.L_x_24:
[----:B-1----:R1:W2:Y:S02]  /*5f50*/  SYNCS.PHASECHK.TRANS64.TRYWAIT P1, [R3+URZ], R0 ;  /* 0x00000000030075a7 */ /* 0x0022a4000802017f */
[----:B--2---:R-:W-:Y:S05]  /*5f60*/  @!P1 NANOSLEEP.SYNCS 0x989680 ;  /* 0x009896800000995d */ /* 0x004fea0003900000 */
[----:B------:R-:W2:Y:S02]  /*5f70*/  @!P1 SYNCS.PHASECHK.TRANS64 P1, [R3+URZ], R0 ;  /* 0x00000000030095a7 */ /* 0x000ea4000802007f */
[----:B--2---:R-:W-:Y:S05]  /*5f80*/  @!P1 BRA `(.L_x_24) ;  /* 0xfffffffc00f09947 */ /* 0x004fea000383ffff */
[----:B------:R-:W-:Y:S05]  /*5f90*/  BRA `(.L_x_23) ;  /* 0xffffffb800807947 */ /* 0x000fea000383ffff */
.L_x_29:
[----:B-1----:R-:W-:-:S04]  /*5fa0*/  IMAD.U32 R5, RZ, RZ, UR4 ;  /* 0x00000004ff057e24 */ /* 0x002fc8000f8e00ff */
[----:B------:R1:W2:Y:S03]  /*5fb0*/  SYNCS.PHASECHK.TRANS64.TRYWAIT P1, [R5+URZ], R4 ;  /* 0x00000004050075a7 */ /* 0x0002a6000802017f */
[----:B--2---:R-:W-:Y:S05]  /*5fc0*/  @!P1 NANOSLEEP.SYNCS 0x989680 ;  /* 0x009896800000995d */ /* 0x004fea0003900000 */
[----:B------:R-:W2:Y:S02]  /*5fd0*/  @!P1 SYNCS.PHASECHK.TRANS64 P1, [R5+URZ], R4 ;  /* 0x00000004050095a7 */ /* 0x000ea4000802007f */
[----:B--2---:R-:W-:Y:S05]  /*5fe0*/  @!P1 BRA `(.L_x_29) ;  /* 0xfffffffc00ec9947 */ /* 0x004fea000383ffff */
[----:B------:R-:W-:Y:S05]  /*5ff0*/  BRA `(.L_x_28) ;  /* 0xffffffbc00a87947 */ /* 0x000fea000383ffff */
.L_x_35:
[----:B0-----:R-:W-:-:S04]  /*6000*/  IMAD.U32 R3, RZ, RZ, UR43 ;  /* 0x0000002bff037e24 */ /* 0x001fc8000f8e00ff */
[----:B------:R0:W1:Y:S03]  /*6010*/  SYNCS.PHASECHK.TRANS64.TRYWAIT P0, [R3+URZ+0x8], R0 ;  /* 0x00000800030075a7 */ /* 0x000066000800017f */
[----:B-1----:R-:W-:Y:S05]  /*6020*/  @!P0 NANOSLEEP.SYNCS 0x989680 ;  /* 0x009896800000895d */ /* 0x002fea0003900000 */
[----:B------:R-:W1:Y:S02]  /*6030*/  @!P0 SYNCS.PHASECHK.TRANS64 P0, [R3+URZ+0x8], R0 ;  /* 0x00000800030085a7 */ /* 0x000e64000800007f */
[----:B-1----:R-:W-:Y:S05]  /*6040*/  @!P0 BRA `(.L_x_35) ;  /* 0xfffffffc00ec8947 */ /* 0x002fea000383ffff */
[----:B------:R-:W-:Y:S05]  /*6050*/  BRA `(.L_x_124) ;  /* 0xffffffc400587947 */ /* 0x000fea000383ffff */
.L_x_104:
[----:B------:R-:W-:Y:S01]  /*6060*/  BSSY B1, `(.L_x_125) ;  /* 0x0000006000017945 */ /* 0x000fe20003800000 */
[----:B------:R-:W-:-:S07]  /*6070*/  IMAD.MOV.U32 R15, RZ, RZ, -0x1 ;  /* 0xffffffffff0f7424 */ /* 0x000fce00078e00ff */
[----:B--2--5:R-:W-:Y:S05]  /*6080*/  WARPSYNC.COLLECTIVE R15, `(.L_x_126) ;  /* 0x000000000f0c7348 */ /* 0x024fea0003c00000 */
[----:B------:R-:W-:Y:S02]  /*6090*/  ELECT P6, UR62, PT ;  /* 0x00000000003e782f */ /* 0x000fe400038c0000 */
[----:B------:R-:W-:Y:S01]  /*60a0*/  MOV R14, UR62 ;  /* 0x0000003e000e7c02 */ /* 0x000fe20008000f00 */
[----:B--2--5:R-:W-:Y:S10]  /*60b0*/  ENDCOLLECTIVE ;  /* 0x000000000000791b */ /* 0x024ff40003800000 */
.L_x_126:
[----:B------:R-:W-:Y:S05]  /*60c0*/  BSYNC B1 ;  /* 0x0000000000017941 */ /* 0x000fea0003800000 */
.L_x_125:
[----:B------:R-:W-:Y:S05]  /*60d0*/  BRA `(.L_x_127) ;  /* 0xffffffec00ec7947 */ /* 0x000fea000383ffff */
.L_x_107:
[----:B0-----:R0:W1:Y:S02]  /*60e0*/  SYNCS.PHASECHK.TRANS64.TRYWAIT P1, [R14+URZ+0x18], R5 ;  /* 0x000018050e0075a7 */ /* 0x001064000802017f */
[----:B-1----:R-:W-:Y:S05]  /*60f0*/  @!P1 NANOSLEEP.SYNCS 0x989680 ;  /* 0x009896800000995d */ /* 0x002fea0003900000 */
[----:B------:R-:W1:Y:S02]  /*6100*/  @!P1 SYNCS.PHASECHK.TRANS64 P1, [R14+URZ+0x18], R5 ;  /* 0x000018050e0095a7 */ /* 0x000e64000802007f */
[----:B-1----:R-:W-:Y:S05]  /*6110*/  @!P1 BRA `(.L_x_107) ;  /* 0xfffffffc00f09947 */ /* 0x002fea000383ffff */
[----:B------:R-:W-:Y:S05]  /*6120*/  BRA `(.L_x_128) ;  /* 0xfffffff000287947 */ /* 0x000fea000383ffff */
.L_x_116:
[----:B------:R-:W-:Y:S01]  /*6130*/  BSSY B0, `(.L_x_129) ;  /* 0x0000006000007945 */ /* 0x000fe20003800000 */
[----:B------:R-:W-:-:S07]  /*6140*/  IMAD.MOV.U32 R15, RZ, RZ, -0x1 ;  /* 0xffffffffff0f7424 */ /* 0x000fce00078e00ff */
[----:B--2--5:R-:W-:Y:S05]  /*6150*/  WARPSYNC.COLLECTIVE R15, `(.L_x_130) ;  /* 0x000000000f0c7348 */ /* 0x024fea0003c00000 */
[----:B------:R-:W-:Y:S02]  /*6160*/  ELECT P6, UR62, PT ;  /* 0x00000000003e782f */ /* 0x000fe400038c0000 */
[----:B------:R-:W-:Y:S01]  /*6170*/  MOV R14, UR62 ;  /* 0x0000003e000e7c02 */ /* 0x000fe20008000f00 */
[----:B--2--5:R-:W-:Y:S10]  /*6180*/  ENDCOLLECTIVE ;  /* 0x000000000000791b */ /* 0x024ff40003800000 */
.L_x_130:
[----:B------:R-:W-:Y:S05]  /*6190*/  BSYNC B0 ;  /* 0x0000000000007941 */ /* 0x000fea0003800000 */
.L_x_129:
[----:B------:R-:W-:Y:S05]  /*61a0*/  BRA `(.L_x_131) ;  /* 0xfffffff800c07947 */ /* 0x000fea000383ffff */
.L_x_120:
[----:B0-----:R0:W1:Y:S02]  /*61b0*/  SYNCS.PHASECHK.TRANS64.TRYWAIT P0, [R7+URZ], R2 ;  /* 0x00000002070075a7 */ /* 0x001064000800017f */
[----:B-1----:R-:W-:Y:S05]  /*61c0*/  @!P0 NANOSLEEP.SYNCS 0x989680 ;  /* 0x009896800000895d */ /* 0x002fea0003900000 */
[----:B------:R-:W1:Y:S02]  /*61d0*/  @!P0 SYNCS.PHASECHK.TRANS64 P0, [R7+URZ], R2 ;  /* 0x00000002070085a7 */ /* 0x000e64000800007f */
[----:B-1----:R-:W-:Y:S05]  /*61e0*/  @!P0 BRA `(.L_x_120) ;  /* 0xfffffffc00f08947 */ /* 0x002fea000383ffff */
[----:B------:R-:W-:Y:S05]  /*61f0*/  BRA `(.L_x_132) ;  /* 0xfffffffc00007947 */ /* 0x000fea000383ffff */
.L_x_121:
[----:B0-----:R0:W1:Y:S02]  /*6200*/  SYNCS.PHASECHK.TRANS64.TRYWAIT P0, [R4+URZ], R3 ;  /* 0x00000003040075a7 */ /* 0x001064000800017f */
[----:B-1----:R-:W-:Y:S05]  /*6210*/  @!P0 NANOSLEEP.SYNCS 0x989680 ;  /* 0x009896800000895d */ /* 0x002fea0003900000 */
[----:B------:R-:W1:Y:S02]  /*6220*/  @!P0 SYNCS.PHASECHK.TRANS64 P0, [R4+URZ], R3 ;  /* 0x00000003040085a7 */ /* 0x000e64000800007f */
[----:B-1----:R-:W-:Y:S05]  /*6230*/  @!P0 BRA `(.L_x_121) ;  /* 0xfffffffc00f08947 */ /* 0x002fea000383ffff */
[----:B------:R-:W-:Y:S05]  /*6240*/  BRA `(.L_x_133) ;  /* 0xfffffffc00087947 */ /* 0x000fea000383ffff */
.L_x_134:
[----:B------:R-:W-:-:S00]  /*6250*/  BRA `(.L_x_134) ;  /* 0xfffffffc00fc7947 */ /* 0x000fc0000383ffff */
[----:B------:R-:W-:-:S00]  /*6260*/  NOP ;  /* 0x0000000000007918 */ /* 0x000fc00000000000 */
        /* <DEDUP_REMOVED lines=9> */
.L_x_135:


//--------------------- .nv.global.init           --------------------------
	.section	.nv.global.init,"aw",@progbits
.nv.global.init:
	.type		$str$22,@object
	.size		$str$22,($str$23 - $str$22)
$str$22:
        /*0000*/ 	.byte	0x6b, 0x5f, 0x74, 0x69, 0x6c, 0x65, 0x5f, 0x63, 0x6f, 0x75, 0x6e, 0x74, 0x20, 0x3e, 0x3d, 0x20
        /*0010*/ 	.byte	0x31, 0x00
	.type		$str$23,@object
	.size		$str$23,(__unnamed_1 - $str$23)
$str$23:
        /*0012*/ 	.byte	0x2f, 0x74, 0x6d, 0x70, 0x2f, 0x63, 0x75, 0x74, 0x6c, 0x61, 0x73, 0x73, 0x5f, 0x73, 0x77, 0x65
        /*0022*/ 	.byte	0x65, 0x70, 0x5f, 0x73, 0x72, 0x63, 0x2f, 0x69, 0x6e, 0x63, 0x6c, 0x75, 0x64, 0x65, 0x2f, 0x63
        /*0032*/ 	.byte	0x75, 0x74, 0x6c, 0x61, 0x73, 0x73, 0x2f, 0x67, 0x65, 0x6d, 0x6d, 0x2f, 0x63, 0x6f, 0x6c, 0x6c
        /*0042*/ 	.byte	0x65, 0x63, 0x74, 0x69, 0x76, 0x65, 0x2f, 0x73, 0x6d, 0x39, 0x30, 0x5f, 0x6d, 0x6d, 0x61, 0x5f
        /*0052*/ 	.byte	0x74, 0x6d, 0x61, 0x5f, 0x67, 0x6d, 0x6d, 0x61, 0x5f, 0x73, 0x73, 0x5f, 0x77, 0x61, 0x72, 0x70
        /*0062*/ 	.byte	0x73, 0x70, 0x65, 0x63, 0x69, 0x61, 0x6c, 0x69, 0x7a, 0x65, 0x64, 0x2e, 0x68, 0x70, 0x70, 0x00
	.type		__unnamed_1,@object
	.size		__unnamed_1,(.L_0 - __unnamed_1)
__unnamed_1:
        /*0072*/ 	.byte	0x76, 0x6f, 0x69, 0x64, 0x20, 0x63, 0x75, 0x74, 0x6c, 0x61, 0x73, 0x73, 0x3a, 0x3a, 0x67, 0x65
        /* <DEDUP_REMOVED lines=180> */
        /*0bc2*/ 	.byte	0x64, 0x65, 0x6e, 0x74, 0x69, 0x74, 0x79, 0x5d, 0x00
.L_0:


//--------------------- .nv.shared._ZN7cutlass13device_kernelINS_4gemm6kernel13GemmUniversalIN4cute5tupleIJiiiiEEENS1_10collective13CollectiveMmaINS1_34MainloopSm90TmaGmmaWarpSpecializedILi3ENS5_IJNS4_1CILi1EEENSA_ILi2EEESB_EEENS1_32KernelTmaWarpSpecializedPingpongEEENS5_IJNSA_ILi64EEESG_NSA_ILi128EEEEEENS_10bfloat16_tENS5_IJlSB_lEEESJ_SK_NS4_8TiledMMAINS4_8MMA_AtomIJNS4_4SM904GMMA27MMA_64x64x16_F32BF16BF16_SSILNSO_5MajorE0ELSQ_0ELNSO_7ScaleInE1ELSR_1EEEEEENS4_6LayoutINS5_IJSB_SB_SB_EEENS5_IJNSA_ILi0EEESW_SW_EEEEENS5_IJNS4_10UnderscoreESZ_SZ_EEEEENS4_23SM90_TMA_LOAD_MULTICASTENS4_14ComposedLayoutINS4_7SwizzleILi3ELi4ELi3EEENS4_18smem_ptr_flag_bitsILi16EEENSU_INS5_IJNSA_ILi8EEESG_EEENS5_IJSG_SB_EEEEEEEvNS4_8identityENS4_13SM90_TMA_LOADES1C_vS1D_EENS_8epilogue10collective6detail29Sm90TmaWarpSpecializedAdapterINS1H_15DefaultEpilogueISJ_SK_SK_NS1G_6thread17LinearCombinationISJ_Li1EffLNS1L_9ScaleType4KindE0ELNS_15FloatRoundStyleE2ESJ_EENS1_15EpilogueDefaultEEEEEvvEEEEvNT_6ParamsE --------------------------
	.section	.nv.shared._ZN7cutlass13device_kernelINS_4gemm6kernel13GemmUniversalIN4cute5tupleIJiiiiEEENS1_10collective13CollectiveMmaINS1_34MainloopSm90TmaGmmaWarpSpecializedILi3ENS5_IJNS4_1CILi1EEENSA_ILi2EEESB_EEENS1_32KernelTmaWarpSpecializedPingpongEEENS5_IJNSA_ILi64EEESG_NSA_ILi128EEEEEENS_10bfloat16_tENS5_IJlSB_lEEESJ_SK_NS4_8TiledMMAINS4_8MMA_AtomIJNS4_4SM904GMMA27MMA_64x64x16_F32BF16BF16_SSILNSO_5MajorE0ELSQ_0ELNSO_7ScaleInE1ELSR_1EEEEEENS4_6LayoutINS5_IJSB_SB_SB_EEENS5_IJNSA_ILi0EEESW_SW_EEEEENS5_IJNS4_10UnderscoreESZ_SZ_EEEEENS4_23SM90_TMA_LOAD_MULTICASTENS4_14ComposedLayoutINS4_7SwizzleILi3ELi4ELi3EEENS4_18smem_ptr_flag_bitsILi16EEENSU_INS5_IJNSA_ILi8EEESG_EEENS5_IJSG_SB_EEEEEEEvNS4_8identityENS4_13SM90_TMA_LOADES1C_vS1D_EENS_8epilogue10collective6detail29Sm90TmaWarpSpecializedAdapterINS1H_15DefaultEpilogueISJ_SK_SK_NS1G_6thread17LinearCombinationISJ_Li1EffLNS1L_9ScaleType4KindE0ELNS_15FloatRoundStyleE2ESJ_EENS1_15EpilogueDefaultEEEEEvvEEEEvNT_6ParamsE,"aw",@nobits
	.sectionflags	@""
	.align	16
	.zero		1024


//--------------------- .nv.shared.reserved.0     --------------------------
	.section	.nv.shared.reserved.0,"aw",@nobits
	.weak		__nv_reservedSMEM_offset_0_alias
	.size		__nv_reservedSMEM_offset_0_alias, 0, 0
	.other		__nv_reservedSMEM_offset_0_alias,@"STO_CUDA_RESERVED_SHARED STV_DEFAULT"
__nv_reservedSMEM_offset_0_alias:
	.zero		0


//--------------------- .nv.global                --------------------------
	.section	.nv.global,"aw",@nobits
.nv.global:
	.type		_ZN39_INTERNAL_b39f8bbb_4_k_cu_5a456b99_28464cute1_E,@object
	.size		_ZN39_INTERNAL_b39f8bbb_4_k_cu_5a456b99_28464cute1_E,(_ZN39_INTERNAL_b39f8bbb_4_k_cu_5a456b99_28464cuda3std3__45__cpo6cbeginE - _ZN39_INTERNAL_b39f8bbb_4_k_cu_5a456b99_28464cute1_E)
_ZN39_INTERNAL_b39f8bbb_4_k_cu_5a456b99_28464cute1_E:
	.zero		1
	.type		_ZN39_INTERNAL_b39f8bbb_4_k_cu_5a456b99_28464cuda3std3__45__cpo6cbeginE,@object
	.size		_ZN39_INTERNAL_b39f8bbb_4_k_cu_5a456b99_28464cuda3std3__45__cpo6cbeginE,(_ZN39_INTERNAL_b39f8bbb_4_k_cu_5a456b99_28464cuda3std3__48in_placeE - _ZN39_INTERNAL_b39f8bbb_4_k_cu_5a456b99_28464cuda3std3__45__cpo6cbeginE)
_ZN39_INTERNAL_b39f8bbb_4_k_cu_5a456b99_28464cuda3std3__45__cpo6cbeginE:
	.zero		1
	.type		_ZN39_INTERNAL_b39f8bbb_4_k_cu_5a456b99_28464cuda3std3__48in_placeE,@object
	.size		_ZN39_INTERNAL_b39f8bbb_4_k_cu_5a456b99_28464cuda3std3__48in_placeE,(_ZN39_INTERNAL_b39f8bbb_4_k_cu_5a456b99_28464cuda3std6ranges3__45__cpo9iter_moveE - _ZN39_INTERNAL_b39f8bbb_4_k_cu_5a456b99_28464cuda3std3__48in_placeE)
_ZN39_INTERNAL_b39f8bbb_4_k_cu_5a456b99_28464cuda3std3__48in_placeE:
	.zero		1
	.type		_ZN39_INTERNAL_b39f8bbb_4_k_cu_5a456b99_28464cuda3std6ranges3__45__cpo9iter_moveE,@object
	.size		_ZN39_INTERNAL_b39f8bbb_4_k_cu_5a456b99_28464cuda3std6ranges3__45__cpo9iter_moveE,(_ZN39_INTERNAL_b39f8bbb_4_k_cu_5a456b99_28464cuda3std3__45__cpo5beginE - _ZN39_INTERNAL_b39f8bbb_4_k_cu_5a456b99_28464cuda3std6ranges3__45__cpo9iter_moveE)
_ZN39_INTERNAL_b39f8bbb_4_k_cu_5a456b99_28464cuda3std6ranges3__45__cpo9iter_moveE:
	.zero		1
	.type		_ZN39_INTERNAL_b39f8bbb_4_k_cu_5a456b99_28464cuda3std3__45__cpo5beginE,@object
	.size		_ZN39_INTERNAL_b39f8bbb_4_k_cu_5a456b99_28464cuda3std3__45__cpo5beginE,(_ZN39_INTERNAL_b39f8bbb_4_k_cu_5a456b99_28464cuda3std3__441_GLOBAL__N__b39f8bbb_4_k_cu_5a456b99_28466ignoreE - _ZN39_INTERNAL_b39f8bbb_4_k_cu_5a456b99_28464cuda3std3__45__cpo5beginE)
_ZN39_INTERNAL_b39f8bbb_4_k_cu_5a456b99_28464cuda3std3__45__cpo5beginE:
	.zero		1
	.type		_ZN39_INTERNAL_b39f8bbb_4_k_cu_5a456b99_28464cuda3std3__441_GLOBAL__N__b39f8bbb_4_k_cu_5a456b99_28466ignoreE,@object
	.size		_ZN39_INTERNAL_b39f8bbb_4_k_cu_5a456b99_28464cuda3std3__441_GLOBAL__N__b39f8bbb_4_k_cu_5a456b99_28466ignoreE,(_ZN39_INTERNAL_b39f8bbb_4_k_cu_5a456b99_28464cute7productE - _ZN39_INTERNAL_b39f8bbb_4_k_cu_5a456b99_28464cuda3std3__441_GLOBAL__N__b39f8bbb_4_k_cu_5a456b99_28466ignoreE)
_ZN39_INTERNAL_b39f8bbb_4_k_cu_5a456b99_28464cuda3std3__441_GLOBAL__N__b39f8bbb_4_k_cu_5a456b99_28466ignoreE:
	.zero		1
	.type		_ZN39_INTERNAL_b39f8bbb_4_k_cu_5a456b99_28464cute7productE,@object
	.size		_ZN39_INTERNAL_b39f8bbb_4_k_cu_5a456b99_28464cute7productE,(_ZN39_INTERNAL_b39f8bbb_4_k_cu_5a456b99_28464cuda3std3__45__cpo3endE - _ZN39_INTERNAL_b39f8bbb_4_k_cu_5a456b99_28464cute7productE)
_ZN39_INTERNAL_b39f8bbb_4_k_cu_5a456b99_28464cute7productE:
	.zero		1
	.type		_ZN39_INTERNAL_b39f8bbb_4_k_cu_5a456b99_28464cuda3std3__45__cpo3endE,@object
	.size		_ZN39_INTERNAL_b39f8bbb_4_k_cu_5a456b99_28464cuda3std3__45__cpo3endE,(_ZN39_INTERNAL_b39f8bbb_4_k_cu_5a456b99_28464cuda3std3__419piecewise_constructE - _ZN39_INTERNAL_b39f8bbb_4_k_cu_5a456b99_28464cuda3std3__45__cpo3endE)
_ZN39_INTERNAL_b39f8bbb_4_k_cu_5a456b99_28464cuda3std3__45__cpo3endE:
	.zero		1
	.type		_ZN39_INTERNAL_b39f8bbb_4_k_cu_5a456b99_28464cuda3std3__419piecewise_constructE,@object
	.size		_ZN39_INTERNAL_b39f8bbb_4_k_cu_5a456b99_28464cuda3std3__419piecewise_constructE,(_ZN39_INTERNAL_b39f8bbb_4_k_cu_5a456b99_28464cuda3std3__45__cpo4cendE - _ZN39_INTERNAL_b39f8bbb_4_k_cu_5a456b99_28464cuda3std3__419piecewise_constructE)
_ZN39_INTERNAL_b39f8bbb_4_k_cu_5a456b99_28464cuda3std3__419piecewise_constructE:
	.zero		1
	.type		_ZN39_INTERNAL_b39f8bbb_4_k_cu_5a456b99_28464cuda3std3__45__cpo4cendE,@object
	.size		_ZN39_INTERNAL_b39f8bbb_4_k_cu_5a456b99_28464cuda3std3__45__cpo4cendE,(_ZN39_INTERNAL_b39f8bbb_4_k_cu_5a456b99_28464cuda3std6ranges3__45__cpo4swapE - _ZN39_INTERNAL_b39f8bbb_4_k_cu_5a456b99_28464cuda3std3__45__cpo4cendE)
_ZN39_INTERNAL_b39f8bbb_4_k_cu_5a456b99_28464cuda3std3__45__cpo4cendE:
	.zero		1
	.type		_ZN39_INTERNAL_b39f8bbb_4_k_cu_5a456b99_28464cuda3std6ranges3__45__cpo4swapE,@object
	.size		_ZN39_INTERNAL_b39f8bbb_4_k_cu_5a456b99_28464cuda3std6ranges3__45__cpo4swapE,(.L_8 - _ZN39_INTERNAL_b39f8bbb_4_k_cu_5a456b99_28464cuda3std6ranges3__45__cpo4swapE)
_ZN39_INTERNAL_b39f8bbb_4_k_cu_5a456b99_28464cuda3std6ranges3__45__cpo4swapE:
	.zero		1
.L_8:


//--------------------- .nv.constant0._ZN7cutlass13device_kernelINS_4gemm6kernel13GemmUniversalIN4cute5tupleIJiiiiEEENS1_10collective13CollectiveMmaINS1_34MainloopSm90TmaGmmaWarpSpecializedILi3ENS5_IJNS4_1CILi1EEENSA_ILi2EEESB_EEENS1_32KernelTmaWarpSpecializedPingpongEEENS5_IJNSA_ILi64EEESG_NSA_ILi128EEEEEENS_10bfloat16_tENS5_IJlSB_lEEESJ_SK_NS4_8TiledMMAINS4_8MMA_AtomIJNS4_4SM904GMMA27MMA_64x64x16_F32BF16BF16_SSILNSO_5MajorE0ELSQ_0ELNSO_7ScaleInE1ELSR_1EEEEEENS4_6LayoutINS5_IJSB_SB_SB_EEENS5_IJNSA_ILi0EEESW_SW_EEEEENS5_IJNS4_10UnderscoreESZ_SZ_EEEEENS4_23SM90_TMA_LOAD_MULTICASTENS4_14ComposedLayoutINS4_7SwizzleILi3ELi4ELi3EEENS4_18smem_ptr_flag_bitsILi16EEENSU_INS5_IJNSA_ILi8EEESG_EEENS5_IJSG_SB_EEEEEEEvNS4_8identityENS4_13SM90_TMA_LOADES1C_vS1D_EENS_8epilogue10collective6detail29Sm90TmaWarpSpecializedAdapterINS1H_15DefaultEpilogueISJ_SK_SK_NS1G_6thread17LinearCombinationISJ_Li1EffLNS1L_9ScaleType4KindE0ELNS_15FloatRoundStyleE2ESJ_EENS1_15EpilogueDefaultEEEEEvvEEEEvNT_6ParamsE --------------------------
	.section	.nv.constant0._ZN7cutlass13device_kernelINS_4gemm6kernel13GemmUniversalIN4cute5tupleIJiiiiEEENS1_10collective13CollectiveMmaINS1_34MainloopSm90TmaGmmaWarpSpecializedILi3ENS5_IJNS4_1CILi1EEENSA_ILi2EEESB_EEENS1_32KernelTmaWarpSpecializedPingpongEEENS5_IJNSA_ILi64EEESG_NSA_ILi128EEEEEENS_10bfloat16_tENS5_IJlSB_lEEESJ_SK_NS4_8TiledMMAINS4_8MMA_AtomIJNS4_4SM904GMMA27MMA_64x64x16_F32BF16BF16_SSILNSO_5MajorE0ELSQ_0ELNSO_7ScaleInE1ELSR_1EEEEEENS4_6LayoutINS5_IJSB_SB_SB_EEENS5_IJNSA_ILi0EEESW_SW_EEEEENS5_IJNS4_10UnderscoreESZ_SZ_EEEEENS4_23SM90_TMA_LOAD_MULTICASTENS4_14ComposedLayoutINS4_7SwizzleILi3ELi4ELi3EEENS4_18smem_ptr_flag_bitsILi16EEENSU_INS5_IJNSA_ILi8EEESG_EEENS5_IJSG_SB_EEEEEEEvNS4_8identityENS4_13SM90_TMA_LOADES1C_vS1D_EENS_8epilogue10collective6detail29Sm90TmaWarpSpecializedAdapterINS1H_15DefaultEpilogueISJ_SK_SK_NS1G_6thread17LinearCombinationISJ_Li1EffLNS1L_9ScaleType4KindE0ELNS_15FloatRoundStyleE2ESJ_EENS1_15EpilogueDefaultEEEEEvvEEEEvNT_6ParamsE,"a",@progbits
	.sectionflags	@""
	.align	4
.nv.constant0._ZN7cutlass13device_kernelINS_4gemm6kernel13GemmUniversalIN4cute5tupleIJiiiiEEENS1_10collective13CollectiveMmaINS1_34MainloopSm90TmaGmmaWarpSpecializedILi3ENS5_IJNS4_1CILi1EEENSA_ILi2EEESB_EEENS1_32KernelTmaWarpSpecializedPingpongEEENS5_IJNSA_ILi64EEESG_NSA_ILi128EEEEEENS_10bfloat16_tENS5_IJlSB_lEEESJ_SK_NS4_8TiledMMAINS4_8MMA_AtomIJNS4_4SM904GMMA27MMA_64x64x16_F32BF16BF16_SSILNSO_5MajorE0ELSQ_0ELNSO_7ScaleInE1ELSR_1EEEEEENS4_6LayoutINS5_IJSB_SB_SB_EEENS5_IJNSA_ILi0EEESW_SW_EEEEENS5_IJNS4_10UnderscoreESZ_SZ_EEEEENS4_23SM90_TMA_LOAD_MULTICASTENS4_14ComposedLayoutINS4_7SwizzleILi3ELi4ELi3EEENS4_18smem_ptr_flag_bitsILi16EEENSU_INS5_IJNSA_ILi8EEESG_EEENS5_IJSG_SB_EEEEEEEvNS4_8identityENS4_13SM90_TMA_LOADES1C_vS1D_EENS_8epilogue10collective6detail29Sm90TmaWarpSpecializedAdapterINS1H_15DefaultEpilogueISJ_SK_SK_NS1G_6thread17LinearCombinationISJ_Li1EffLNS1L_9ScaleType4KindE0ELNS_15FloatRoundStyleE2ESJ_EENS1_15EpilogueDefaultEEEEEvvEEEEvNT_6ParamsE:
	.zero		1664


//--------------------- SYMBOLS --------------------------

	.type		.nv.reservedSmem.offset0,@object
	.size		.nv.reservedSmem.offset0,0x4
	.type		__assertfail,@function
